def gluon_tcgen05(
    a_ptr,
    b_ptr,
    c_ptr,
    M,
    N,
    K,
    stride_am,
    stride_bk,
    stride_cm,
    BLOCK_M: gl.constexpr,
    BLOCK_N: gl.constexpr,
    BLOCK_K: gl.constexpr,
    DTYPE: gl.constexpr,
    A_LAYOUT: gl.constexpr,
    B_LAYOUT: gl.constexpr,
    C_LAYOUT: gl.constexpr,
    B_SHAPE: gl.constexpr,
    TMEM_LAYOUT: gl.constexpr,
    TMEM_REG: gl.constexpr,
    TRANS_B: gl.constexpr,
    NUM_BUFFERS: gl.constexpr,
):
    a_desc = tma.make_tensor_descriptor(
        a_ptr, [M, K], [stride_am, 1], [BLOCK_M, BLOCK_K], A_LAYOUT
    )
    b_desc = tma.make_tensor_descriptor(
        b_ptr,
        [N, K] if TRANS_B else [K, N],
        [stride_bk, 1],
        B_SHAPE,
        B_LAYOUT,
    )
    c_desc = tma.make_tensor_descriptor(
        c_ptr, [M, N], [stride_cm, 1], [BLOCK_M, BLOCK_N], C_LAYOUT
    )

    a_bufs = gl.allocate_shared_memory(
        DTYPE, [NUM_BUFFERS, BLOCK_M, BLOCK_K], A_LAYOUT
    )
    b_bufs = gl.allocate_shared_memory(DTYPE, [NUM_BUFFERS] + B_SHAPE, B_LAYOUT)

    pid_m = gl.program_id(0)
    pid_n = gl.program_id(1)
    off_m = pid_m * BLOCK_M
    off_n = pid_n * BLOCK_N

    tma_bars = gl.allocate_shared_memory(
        gl.int64, [NUM_BUFFERS, 1], mbarrier.MBarrierLayout()
    )
    mma_bars = gl.allocate_shared_memory(
        gl.int64, [NUM_BUFFERS, 1], mbarrier.MBarrierLayout()
    )
    for i in gl.static_range(NUM_BUFFERS):
        mbarrier.init(tma_bars.index(i), count=1)
        mbarrier.init(mma_bars.index(i), count=1)

    acc_tmem = allocate_tensor_memory(gl.float32, [BLOCK_M, BLOCK_N], TMEM_LAYOUT)
    idx = 0
    phase = 0
    use_acc = False
    for k in range(0, K, BLOCK_K):
        a = a_bufs.index(idx)
        b = b_bufs.index(idx)
        tma_bar = tma_bars.index(idx)
        mma_bar = mma_bars.index(idx)
        mbarrier.expect(
            tma_bar, a_desc.block_type.nbytes + b_desc.block_type.nbytes
        )
        tma.async_copy_global_to_shared(a_desc, [off_m, k], tma_bar, a)
        tma.async_copy_global_to_shared(
            b_desc, [off_n, k] if TRANS_B else [k, off_n], tma_bar, b
        )
        mbarrier.wait(tma_bar, phase=phase)

        if TRANS_B:
            b = b.permute((1, 0))
        tcgen05_mma(a, b, acc_tmem, use_acc=use_acc)
        tcgen05_commit(mma_bar)
        mbarrier.wait(mma_bar, phase=phase)
        use_acc = True

        idx += 1
        if idx == NUM_BUFFERS:
            idx = 0
            phase ^= 1

    for i in gl.static_range(NUM_BUFFERS):
        mbarrier.invalidate(tma_bars.index(i))
        mbarrier.invalidate(mma_bars.index(i))

    acc = acc_tmem.load(TMEM_REG)
    c_smem = gl.allocate_shared_memory(DTYPE, [BLOCK_M, BLOCK_N], C_LAYOUT)
    c_smem.store(acc.to(DTYPE))
    fence_async_shared()
    tma.async_copy_shared_to_global(c_desc, [off_m, off_n], c_smem)
    tma.store_wait(pendings=0)

# config = {"BLOCK_K": 128, "BLOCK_M": 128, "BLOCK_N": 256, "arch": "sm_100", "dtype": "bf16", "num_buffers": 1, "num_warps": 8, "trans_b": 0}
# arch = sm_100


// ===== COMPILED SASS (sm_100a) =====

	.target	sm_100a

	.elftype	@"ET_EXEC"


//--------------------- .note.nv.tkinfo           --------------------------
	.section	.note.nv.tkinfo,"",@"SHT_NOTE"
	.sectionflags	@"SHF_NOTE_NV_TKINFO"
	.tkinfo
        /*0018*/ 	.word	0x00000081
        /*0030*/ 	.string	""
        /*0030*/ 	.string	"ptxas-blackwell"
        /*0030*/ 	.string	"Cuda compilation tools, release 12.9, V12.9.86"
        /*0030*/ 	.string	"Build cuda_12.9.r12.9/compiler.36037853_0"
        /*0030*/ 	.string	"-v  -suppress-debug-info  -lineinfo  -arch sm_100a "



//--------------------- .note.nv.cuver            --------------------------
	.section	.note.nv.cuver,"",@"SHT_NOTE"
	.sectionflags	@"SHF_NOTE_NV_CUVER"
        /*0018*/ 	.short	0x0001
        /*001a*/ 	.short	0x0064
        /*001c*/ 	.short	0x0001
        /*001e*/ 	.short	0x0000
        /*0020*/ 	.short	0x0001
        /*0022*/ 	.short	0x0000


//--------------------- .nv.info                  --------------------------
	.section	.nv.info,"",@"SHT_CUDA_INFO"
	.align	4


	//----- nvinfo : EIATTR_REGCOUNT
	.align		4
        /*0000*/ 	.byte	0x04, 0x2f
        /*0002*/ 	.short	(.L_4 - .L_3)
	.align		4
.L_3:
        /*0004*/ 	.word	index@(gluon_tcgen05)
        /*0008*/ 	.word	0x00000087


	//----- nvinfo : EIATTR_FRAME_SIZE
	.align		4
.L_4:
        /*000c*/ 	.byte	0x04, 0x11
        /*000e*/ 	.short	(.L_6 - .L_5)
	.align		4
.L_5:
        /*0010*/ 	.word	index@($__internal_2_$__cuda_sm10x_tcgen05_guardrail_trap_unallocated_columns_being_dealloced)
        /*0014*/ 	.word	0x00000000


	//----- nvinfo : EIATTR_FRAME_SIZE
	.align		4
.L_6:
        /*0018*/ 	.byte	0x04, 0x11
        /*001a*/ 	.short	(.L_8 - .L_7)
	.align		4
.L_7:
        /*001c*/ 	.word	index@($__internal_1_$__cuda_sm10x_tcgen05_guardrail_trap_phase_invalid_during_alloc)
        /*0020*/ 	.word	0x00000000


	//----- nvinfo : EIATTR_FRAME_SIZE
	.align		4
.L_8:
        /*0024*/ 	.byte	0x04, 0x11
        /*0026*/ 	.short	(.L_10 - .L_9)
	.align		4
.L_9:
        /*0028*/ 	.word	index@($__internal_0_$__cuda_sm10x_tcgen05_guardrail_trap_col_being_dealloced_not_returned_by_alloc)
        /*002c*/ 	.word	0x00000000


	//----- nvinfo : EIATTR_FRAME_SIZE
	.align		4
.L_10:
        /*0030*/ 	.byte	0x04, 0x11
        /*0032*/ 	.short	(.L_12 - .L_11)
	.align		4
.L_11:
        /*0034*/ 	.word	index@(gluon_tcgen05)
        /*0038*/ 	.word	0x00000000


	//----- nvinfo : EIATTR_MIN_STACK_SIZE
	.align		4
.L_12:
        /*003c*/ 	.byte	0x04, 0x12
        /*003e*/ 	.short	(.L_14 - .L_13)
	.align		4
.L_13:
        /*0040*/ 	.word	index@(gluon_tcgen05)
        /*0044*/ 	.word	0x00000000
.L_14:


//--------------------- .nv.info.gluon_tcgen05    --------------------------
	.section	.nv.info.gluon_tcgen05,"",@"SHT_CUDA_INFO"
	.sectionflags	@""
	.align	4


	//----- nvinfo : EIATTR_CUDA_API_VERSION
	.align		4
        /*0000*/ 	.byte	0x04, 0x37
        /*0002*/ 	.short	(.L_16 - .L_15)
.L_15:
        /*0004*/ 	.word	0x00000081


	//----- nvinfo : EIATTR_KPARAM_INFO
	.align		4
.L_16:
        /*0008*/ 	.byte	0x04, 0x17
        /*000a*/ 	.short	(.L_18 - .L_17)
.L_17:
        /*000c*/ 	.word	0x00000000
        /*0010*/ 	.short	0x000a
        /*0012*/ 	.short	0x0048
        /*0014*/ 	.byte	0x00, 0xf4, 0x21, 0x00


	//----- nvinfo : EIATTR_KPARAM_INFO
	.align		4
.L_18:
        /*0018*/ 	.byte	0x04, 0x17
        /*001a*/ 	.short	(.L_20 - .L_19)
.L_19:
        /*001c*/ 	.word	0x00000000
        /*0020*/ 	.short	0x0009
        /*0022*/ 	.short	0x0040
        /*0024*/ 	.byte	0x00, 0xf4, 0x21, 0x00


	//----- nvinfo : EIATTR_KPARAM_INFO
	.align		4
.L_20:
        /*0028*/ 	.byte	0x04, 0x17
        /*002a*/ 	.short	(.L_22 - .L_21)
.L_21:
        /*002c*/ 	.word	0x00000000
        /*0030*/ 	.short	0x0008
        /*0032*/ 	.short	0x0038
        /*0034*/ 	.byte	0x00, 0xf0, 0x21, 0x00


	//----- nvinfo : EIATTR_KPARAM_INFO
	.align		4
.L_22:
        /*0038*/ 	.byte	0x04, 0x17
        /*003a*/ 	.short	(.L_24 - .L_23)
.L_23:
        /*003c*/ 	.word	0x00000000
        /*0040*/ 	.short	0x0007
        /*0042*/ 	.short	0x0030
        /*0044*/ 	.byte	0x00, 0xf0, 0x21, 0x00


	//----- nvinfo : EIATTR_KPARAM_INFO
	.align		4
.L_24:
        /*0048*/ 	.byte	0x04, 0x17
        /*004a*/ 	.short	(.L_26 - .L_25)
.L_25:
        /*004c*/ 	.word	0x00000000
        /*0050*/ 	.short	0x0006
        /*0052*/ 	.short	0x0028
        /*0054*/ 	.byte	0x00, 0xf0, 0x21, 0x00


	//----- nvinfo : EIATTR_KPARAM_INFO
	.align		4
.L_26:
        /*0058*/ 	.byte	0x04, 0x17
        /*005a*/ 	.short	(.L_28 - .L_27)
.L_27:
        /*005c*/ 	.word	0x00000000
        /*0060*/ 	.short	0x0005
        /*0062*/ 	.short	0x0020
        /*0064*/ 	.byte	0x00, 0xf0, 0x11, 0x00


	//----- nvinfo : EIATTR_KPARAM_INFO
	.align		4
.L_28:
        /*0068*/ 	.byte	0x04, 0x17
        /*006a*/ 	.short	(.L_30 - .L_29)
.L_29:
        /*006c*/ 	.word	0x00000000
        /*0070*/ 	.short	0x0004
        /*0072*/ 	.short	0x001c
        /*0074*/ 	.byte	0x00, 0xf0, 0x11, 0x00


	//----- nvinfo : EIATTR_KPARAM_INFO
	.align		4
.L_30:
        /*0078*/ 	.byte	0x04, 0x17
        /*007a*/ 	.short	(.L_32 - .L_31)
.L_31:
        /*007c*/ 	.word	0x00000000
        /*0080*/ 	.short	0x0003
        /*0082*/ 	.short	0x0018
        /*0084*/ 	.byte	0x00, 0xf0, 0x11, 0x00


	//----- nvinfo : EIATTR_KPARAM_INFO
	.align		4
.L_32:
        /*0088*/ 	.byte	0x04, 0x17
        /*008a*/ 	.short	(.L_34 - .L_33)
.L_33:
        /*008c*/ 	.word	0x00000000
        /*0090*/ 	.short	0x0002
        /*0092*/ 	.short	0x0010
        /*0094*/ 	.byte	0x00, 0xf4, 0x21, 0x00


	//----- nvinfo : EIATTR_KPARAM_INFO
	.align		4
.L_34:
        /*0098*/ 	.byte	0x04, 0x17
        /*009a*/ 	.short	(.L_36 - .L_35)
.L_35:
        /*009c*/ 	.word	0x00000000
        /*00a0*/ 	.short	0x0001
        /*00a2*/ 	.short	0x0008
        /*00a4*/ 	.byte	0x00, 0xf4, 0x21, 0x00


	//----- nvinfo : EIATTR_KPARAM_INFO
	.align		4
.L_36:
        /*00a8*/ 	.byte	0x04, 0x17
        /*00aa*/ 	.short	(.L_38 - .L_37)
.L_37:
        /*00ac*/ 	.word	0x00000000
        /*00b0*/ 	.short	0x0000
        /*00b2*/ 	.short	0x0000
        /*00b4*/ 	.byte	0x00, 0xf4, 0x21, 0x00


	//----- nvinfo : EIATTR_AT_ENTRY_FRAGMENTS
	.align		4
.L_38:
        /*00b8*/ 	.byte	0x04, 0x4f
        /*00ba*/ 	.short	(.L_40 - .L_39)


	//   ....[0]....
.L_39:
        /*00bc*/ 	.word	0x00000004


	//----- nvinfo : EIATTR_RESERVED_SMEM_USED
	.align		4
.L_40:
        /*00c0*/ 	.byte	0x01, 0x41
	.zero		2


	//----- nvinfo : EIATTR_SPARSE_MMA_MASK
	.align		4
        /*00c4*/ 	.byte	0x03, 0x50
        /*00c6*/ 	.short	0x0000


	//----- nvinfo : EIATTR_TCGEN05_1CTA_USED
	.align		4
        /*00c8*/ 	.byte	0x01, 0x51
	.zero		2


	//----- nvinfo : EIATTR_MAXREG_COUNT
	.align		4
        /*00cc*/ 	.byte	0x03, 0x1b
        /*00ce*/ 	.short	0x00ff


	//----- nvinfo : EIATTR_NUM_BARRIERS
	.align		4
        /*00d0*/ 	.byte	0x02, 0x4c
        /*00d2*/ 	.byte	0x01
	.zero		1


	//----- nvinfo : EIATTR_INT_WARP_WIDE_INSTR_OFFSETS
	.align		4
        /*00d4*/ 	.byte	0x04, 0x31
        /*00d6*/ 	.short	(.L_42 - .L_41)


	//   ....[0]....
.L_41:
        /*00d8*/ 	.word	0x00001730


	//   ....[1]....
        /*00dc*/ 	.word	0x00001750


	//   ....[2]....
        /*00e0*/ 	.word	0x000017d0


	//   ....[3]....
        /*00e4*/ 	.word	0x000018e0


	//   ....[4]....
        /*00e8*/ 	.word	0x00001930


	//   ....[5]....
        /*00ec*/ 	.word	0x00001980


	//   ....[6]....
        /*00f0*/ 	.word	0x00001990


	//   ....[7]....
        /*00f4*/ 	.word	0x00001d70


	//   ....[8]....
        /*00f8*/ 	.word	0x00001d80


	//   ....[9]....
        /*00fc*/ 	.word	0x00001ee0


	//   ....[10]....
        /*0100*/ 	.word	0x00001f30


	//   ....[11]....
        /*0104*/ 	.word	0x00001f60


	//   ....[12]....
        /*0108*/ 	.word	0x00001f80


	//   ....[13]....
        /*010c*/ 	.word	0x000021e0


	//   ....[14]....
        /*0110*/ 	.word	0x000021f0


	//   ....[15]....
        /*0114*/ 	.word	0x00002420


	//   ....[16]....
        /*0118*/ 	.word	0x00002430


	//   ....[17]....
        /*011c*/ 	.word	0x00002ba0


	//   ....[18]....
        /*0120*/ 	.word	0x00002bf0


	//----- nvinfo : EIATTR_COOP_GROUP_MASK_REGIDS
	.align		4
.L_42:
        /*0124*/ 	.byte	0x04, 0x29
        /*0126*/ 	.short	(.L_44 - .L_43)


	//   ....[0]....
.L_43:
        /*0128*/ 	.word	0xffffffff


	//   ....[1]....
        /*012c*/ 	.word	0xffffffff


	//   ....[2]....
        /*0130*/ 	.word	0xffffffff


	//   ....[3]....
        /*0134*/ 	.word	0xffffffff


	//   ....[4]....
        /*0138*/ 	.word	0xffffffff


	//   ....[5]....
        /*013c*/ 	.word	0xffffffff


	//   ....[6]....
        /*0140*/ 	.word	0xffffffff


	//   ....[7]....
        /*0144*/ 	.word	0xffffffff


	//   ....[8]....
        /*0148*/ 	.word	0xffffffff


	//   ....[9]....
        /*014c*/ 	.word	0xffffffff


	//----- nvinfo : EIATTR_COOP_GROUP_INSTR_OFFSETS
	.align		4
.L_44:
        /*0150*/ 	.byte	0x04, 0x28
        /*0152*/ 	.short	(.L_46 - .L_45)


	//   ....[0]....
.L_45:
        /*0154*/ 	.word	0x00000050


	//   ....[1]....
        /*0158*/ 	.word	0x00000310


	//   ....[2]....
        /*015c*/ 	.word	0x00000500


	//   ....[3]....
        /*0160*/ 	.word	0x000009c0


	//   ....[4]....
        /*0164*/ 	.word	0x00000b00


	//   ....[5]....
        /*0168*/ 	.word	0x00000fb0


	//   ....[6]....
        /*016c*/ 	.word	0x000010f0


	//   ....[7]....
        /*0170*/ 	.word	0x000015e0


	//   ....[8]....
        /*0174*/ 	.word	0x00002a30


	//   ....[9]....
        /*0178*/ 	.word	0x00002ca0


	//----- nvinfo : EIATTR_VRC_CTA_INIT_COUNT
	.align		4
.L_46:
        /*017c*/ 	.byte	0x02, 0x4a
        /*017e*/ 	.byte	0x80
	.zero		1


	//----- nvinfo : EIATTR_MBARRIER_INSTR_OFFSETS
	.align		4
        /*0180*/ 	.byte	0x04, 0x39
        /*0182*/ 	.short	(.L_48 - .L_47)


	//   ....[0]....
.L_47:
        /*0184*/ 	.word	0x000017f0
        /*0188*/ 	.word	0x000000ff
        /*018c*/ 	.word	0x00018000
        /*0190*/ 	.short	0x0100
        /*0192*/ 	.byte	0x0e
	.zero		1


	//   ....[1]....
        /*0194*/ 	.word	0x00001800
        /*0198*/ 	.word	0x000000ff
        /*019c*/ 	.word	0x00018010
        /*01a0*/ 	.short	0x0100
        /*01a2*/ 	.byte	0x0e
	.zero		1


	//   ....[2]....
        /*01a4*/ 	.word	0x00001b70
        /*01a8*/ 	.word	0x000000ff
        /*01ac*/ 	.word	0x00018000
        /*01b0*/ 	.short	0x010a
        /*01b2*/ 	.byte	0x0e
	.zero		1


	//   ....[3]....
        /*01b4*/ 	.word	0x00001dd0
        /*01b8*/ 	.word	0x000000ff
        /*01bc*/ 	.word	0x00018010
        /*01c0*/ 	.short	0x010a
        /*01c2*/ 	.byte	0x0e
	.zero		1


	//   ....[4]....
        /*01c4*/ 	.word	0x00002000
        /*01c8*/ 	.word	0x000000ff
        /*01cc*/ 	.word	0x00018000
        /*01d0*/ 	.short	0x010a
        /*01d2*/ 	.byte	0x0e
	.zero		1


	//   ....[5]....
        /*01d4*/ 	.word	0x00002230
        /*01d8*/ 	.word	0x000000ff
        /*01dc*/ 	.word	0x00018010
        /*01e0*/ 	.short	0x010a
        /*01e2*/ 	.byte	0x0e
	.zero		1


	//   ....[6]....
        /*01e4*/ 	.word	0x000022c0
        /*01e8*/ 	.word	0x000000ff
        /*01ec*/ 	.word	0x00018000
        /*01f0*/ 	.short	0x0108
        /*01f2*/ 	.byte	0x0e
	.zero		1


	//   ....[7]....
        /*01f4*/ 	.word	0x000022d0
        /*01f8*/ 	.word	0x000000ff
        /*01fc*/ 	.word	0x00018010
        /*0200*/ 	.short	0x0108
        /*0202*/ 	.byte	0x0e
	.zero		1


	//   ....[8]....
        /*0204*/ 	.word	0x00002cc0
        /*0208*/ 	.word	0x000000ff
        /*020c*/ 	.word	0x00018000
        /*0210*/ 	.short	0x010a
        /*0212*/ 	.byte	0x0e
	.zero		1


	//   ....[9]....
        /*0214*/ 	.word	0x00002cf0
        /*0218*/ 	.word	0x000000ff
        /*021c*/ 	.word	0x00018010
        /*0220*/ 	.short	0x010a
        /*0222*/ 	.byte	0x0e
	.zero		1


	//   ....[10]....
        /*0224*/ 	.word	0x00002d20
        /*0228*/ 	.word	0x000000ff
        /*022c*/ 	.word	0x00018000
        /*0230*/ 	.short	0x010a
        /*0232*/ 	.byte	0x0e
	.zero		1


	//   ....[11]....
        /*0234*/ 	.word	0x00002d50
        /*0238*/ 	.word	0x000000ff
        /*023c*/ 	.word	0x00018010
        /*0240*/ 	.short	0x010a
        /*0242*/ 	.byte	0x0e
	.zero		1


	//----- nvinfo : EIATTR_NUM_MBARRIERS
	.align		4
.L_48:
        /*0244*/ 	.byte	0x03, 0x38
        /*0246*/ 	.short	0x0002


	//----- nvinfo : EIATTR_EXIT_INSTR_OFFSETS
	.align		4
        /*0248*/ 	.byte	0x04, 0x1c
        /*024a*/ 	.short	(.L_50 - .L_49)


	//   ....[0]....
.L_49:
        /*024c*/ 	.word	0x00002cb0


	//----- nvinfo : EIATTR_REQNTID
	.align		4
.L_50:
        /*0250*/ 	.byte	0x04, 0x10
        /*0252*/ 	.short	(.L_52 - .L_51)
.L_51:
        /*0254*/ 	.word	0x00000100
        /*0258*/ 	.word	0x00000001
        /*025c*/ 	.word	0x00000001


	//----- nvinfo : EIATTR_CRS_STACK_SIZE
	.align		4
.L_52:
        /*0260*/ 	.byte	0x04, 0x1e
        /*0262*/ 	.short	(.L_54 - .L_53)
.L_53:
        /*0264*/ 	.word	0x00000000


	//----- nvinfo : EIATTR_CBANK_PARAM_SIZE
	.align		4
.L_54:
        /*0268*/ 	.byte	0x03, 0x19
        /*026a*/ 	.short	0x0050


	//----- nvinfo : EIATTR_PARAM_CBANK
	.align		4
        /*026c*/ 	.byte	0x04, 0x0a
        /*026e*/ 	.short	(.L_56 - .L_55)
	.align		4
.L_55:
        /*0270*/ 	.word	index@(.nv.constant0.gluon_tcgen05)
        /*0274*/ 	.short	0x0380
        /*0276*/ 	.short	0x0050


	//----- nvinfo : EIATTR_SW_WAR
	.align		4
.L_56:
        /*0278*/ 	.byte	0x04, 0x36
        /*027a*/ 	.short	(.L_58 - .L_57)
.L_57:
        /*027c*/ 	.word	0x00000008
.L_58:


//--------------------- .nv.compat                --------------------------
	.section	.nv.compat,"",@"SHT_CUDA_COMPAT_INFO"
	.align	4
        /*0000*/ 	.byte	0x02, 0x02, 0x02, 0x00, 0x02, 0x05, 0x05, 0x00, 0x02, 0x03, 0x03, 0x00, 0x02, 0x06, 0x01, 0x00


//--------------------- .nv.callgraph             --------------------------
	.section	.nv.callgraph,"",@"SHT_CUDA_CALLGRAPH"
	.align	4
	.sectionentsize	8
	.align		4
        /*0000*/ 	.word	0x00000000
	.align		4
        /*0004*/ 	.word	0xffffffff
	.align		4
        /*0008*/ 	.word	0x00000000
	.align		4
        /*000c*/ 	.word	0xfffffffe
	.align		4
        /*0010*/ 	.word	0x00000000
	.align		4
        /*0014*/ 	.word	0xfffffffd
	.align		4
        /*0018*/ 	.word	0x00000000
	.align		4
        /*001c*/ 	.word	0xfffffffc


//--------------------- .text.gluon_tcgen05       --------------------------
	.section	.text.gluon_tcgen05,"ax",@progbits
	.align	128
        .global         gluon_tcgen05
        .type           gluon_tcgen05,@function
        .size           gluon_tcgen05,(.L_x_73 - gluon_tcgen05)
        .other          gluon_tcgen05,@"STO_CUDA_ENTRY STV_DEFAULT"
gluon_tcgen05:
.text.gluon_tcgen05:
[----:B------:R-:W1:Y:S01]  /*0000*/  LDC R1, c[0x0][0x37c] ;  /* 0x0000df00ff017b82 */ /* 0x000e620000000800 */
[----:B------:R-:W2:Y:S02]  /*0010*/  S2R R0, SR_TID.X ;  /* 0x0000000000007919 */ /* 0x000ea40000002100 */
[----:B--2---:R-:W-:-:S13]  /*0020*/  ISETP.GE.U32.AND P2, PT, R0, 0x20, PT ;  /* 0x000000200000780c */ /* 0x004fda0003f46070 */
[----:B------:R-:W-:Y:S05]  /*0030*/  @P2 BRA `(.L_x_0) ;  /* 0x0000000000b82947 */ /* 0x000fea0003800000 */
[----:B------:R-:W2:Y:S01]  /*0040*/  S2UR UR6, SR_CgaCtaId ;  /* 0x00000000000679c3 */ /* 0x000ea20000008800 */
[----:B------:R-:W-:Y:S01]  /*0050*/  NOP ;  /* 0x0000000000007918 */ /* 0x000fe20000000000 */
[----:B------:R-:W-:Y:S02]  /*0060*/  UMOV UR4, 0x40 ;  /* 0x0000004000047882 */ /* 0x000fe40000000000 */
[----:B--2---:R-:W-:-:S09]  /*0070*/  ULEA UR4, UR6, UR4, 0x18 ;  /* 0x0000000406047291 */ /* 0x004fd2000f8ec0ff */
[----:B------:R-:W2:Y:S01]  /*0080*/  LDS.U8 R2, [UR4] ;  /* 0x00000004ff027984 */ /* 0x000ea20008000000 */
[----:B------:R-:W-:Y:S02]  /*0090*/  UMOV UR4, 0x400 ;  /* 0x0000040000047882 */ /* 0x000fe40000000000 */
[----:B------:R-:W-:Y:S01]  /*00a0*/  ULEA UR4, UR6, UR4, 0x18 ;  /* 0x0000000406047291 */ /* 0x000fe2000f8ec0ff */
[----:B--2---:R-:W-:-:S13]  /*00b0*/  ISETP.NE.AND P0, PT, R2, RZ, PT ;  /* 0x000000ff0200720c */ /* 0x004fda0003f05270 */
[----:B------:R-:W-:Y:S05]  /*00c0*/  @P0 BRA `(.L_x_1) ;  /* 0x00000000007c0947 */ /* 0x000fea0003800000 */
[----:B------:R-:W-:-:S13]  /*00d0*/  ELECT P0, URZ, PT ;  /* 0x0000000000ff782f */ /* 0x000fda0003800000 */
[----:B------:R-:W-:Y:S05]  /*00e0*/  @!P0 BRA `(.L_x_2) ;  /* 0x0000000000848947 */ /* 0x000fea0003800000 */
[----:B------:R-:W-:Y:S01]  /*00f0*/  UMOV UR5, 0x8 ;  /* 0x0000000800057882 */ /* 0x000fe20000000000 */
[----:B------:R-:W-:Y:S02]  /*0100*/  IMAD.MOV.U32 R5, RZ, RZ, 0x1 ;  /* 0x00000001ff057424 */ /* 0x000fe400078e00ff */
[----:B------:R-:W-:Y:S02]  /*0110*/  IMAD.MOV.U32 R3, RZ, RZ, 0xff ;  /* 0x000000ffff037424 */ /* 0x000fe400078e00ff */
[----:B------:R-:W-:Y:S04]  /*0120*/  DEPBAR.LE SB2, 0x36 ;  /* 0x0000ad800000791a */ /* 0x000fe80000000000 */
[----:B------:R-:W2:Y:S02]  /*0130*/  UTCATOMSWS.FIND_AND_SET.ALIGN UP0, UR5, UR5 ;  /* 0x00000005000575e3 */ /* 0x000ea40008000800 */
[----:B--2---:R-:W-:-:S04]  /*0140*/  PLOP3.LUT P0, PT, PT, PT, UP0, 0x80, 0x8 ;  /* 0x000000000008781c */ /* 0x004fc80003f0f008 */
[----:B------:R-:W-:-:S04]  /*0150*/  SEL R2, RZ, 0xffffffff, !P0 ;  /* 0xffffffffff027807 */ /* 0x000fc80004000000 */
[----:B------:R-:W-:Y:S01]  /*0160*/  ISETP.NE.AND P0, PT, R2, RZ, PT ;  /* 0x000000ff0200720c */ /* 0x000fe20003f05270 */
[----:B------:R-:W-:-:S12]  /*0170*/  IMAD.U32 R2, RZ, RZ, UR5 ;  /* 0x00000005ff027e24 */ /* 0x000fd8000f8e00ff */
[----:B------:R-:W-:Y:S05]  /*0180*/  @P0 BRA `(.L_x_3) ;  /* 0x0000000000240947 */ /* 0x000fea0003800000 */
.L_x_4:
[----:B------:R-:W-:Y:S05]  /*0190*/  NANOSLEEP 0x64 ;  /* 0x000000640000795d */ /* 0x000fea0003800000 */
[----:B------:R-:W-:-:S05]  /*01a0*/  UMOV UR5, 0x8 ;  /* 0x0000000800057882 */ /* 0x000fca0000000000 */
[----:B------:R-:W-:Y:S04]  /*01b0*/  DEPBAR.LE SB2, 0x36 ;  /* 0x0000ad800000791a */ /* 0x000fe80000000000 */
[----:B------:R-:W2:Y:S02]  /*01c0*/  UTCATOMSWS.FIND_AND_SET.ALIGN UP0, UR5, UR5 ;  /* 0x00000005000575e3 */ /* 0x000ea40008000800 */
[----:B--2---:R-:W-:-:S04]  /*01d0*/  PLOP3.LUT P0, PT, PT, PT, UP0, 0x80, 0x8 ;  /* 0x000000000008781c */ /* 0x004fc80003f0f008 */
[----:B------:R-:W-:-:S04]  /*01e0*/  SEL R2, RZ, 0xffffffff, !P0 ;  /* 0xffffffffff027807 */ /* 0x000fc80004000000 */
[----:B------:R-:W-:Y:S01]  /*01f0*/  ISETP.NE.AND P0, PT, R2, RZ, PT ;  /* 0x000000ff0200720c */ /* 0x000fe20003f05270 */
[----:B------:R-:W-:-:S12]  /*0200*/  IMAD.U32 R2, RZ, RZ, UR5 ;  /* 0x00000005ff027e24 */ /* 0x000fd8000f8e00ff */
[----:B------:R-:W-:Y:S05]  /*0210*/  @!P0 BRA `(.L_x_4) ;  /* 0xfffffffc00dc8947 */ /* 0x000fea000383ffff */
.L_x_3:
[C---:B------:R-:W-:Y:S01]  /*0220*/  VIADD R4, R2.reuse, 0x10 ;  /* 0x0000001002047836 */ /* 0x040fe20000000000 */
[----:B------:R-:W-:Y:S01]  /*0230*/  UMOV UR5, 0x50 ;  /* 0x0000005000057882 */ /* 0x000fe20000000000 */
[----:B------:R-:W-:Y:S01]  /*0240*/  SHF.L.U32 R3, R3, R2, RZ ;  /* 0x0000000203037219 */ /* 0x000fe200000006ff */
[----:B------:R-:W-:Y:S01]  /*0250*/  ULEA UR5, UR6, UR5, 0x18 ;  /* 0x0000000506057291 */ /* 0x000fe2000f8ec0ff */
[----:B------:R-:W-:Y:S01]  /*0260*/  IMAD.SHL.U32 R2, R2, 0x20, RZ ;  /* 0x0000002002027824 */ /* 0x000fe200078e00ff */
[----:B------:R-:W-:-:S04]  /*0270*/  SHF.L.U32 R4, R5, R4, RZ ;  /* 0x0000000405047219 */ /* 0x000fc800000006ff */
[----:B------:R-:W-:-:S05]  /*0280*/  LOP3.LUT R3, R4, R3, RZ, 0xfc, !PT ;  /* 0x0000000304037212 */ /* 0x000fca00078efcff */
[----:B------:R2:W-:Y:S04]  /*0290*/  ATOMS.OR RZ, [UR5], R3 ;  /* 0x00000003ffff798c */ /* 0x0005e8000b000005 */
[----:B------:R2:W-:Y:S01]  /*02a0*/  STS [UR4], R2 ;  /* 0x00000002ff007988 */ /* 0x0005e20008000804 */
[----:B------:R-:W-:Y:S05]  /*02b0*/  BRA `(.L_x_2) ;  /* 0x0000000000107947 */ /* 0x000fea0003800000 */
.L_x_1:
[----:B------:R-:W-:Y:S01]  /*02c0*/  IMAD.MOV.U32 R3, RZ, RZ, -0x1 ;  /* 0xffffffffff037424 */ /* 0x000fe200078e00ff */
[----:B------:R-:W-:-:S04]  /*02d0*/  MOV R2, 0x300 ;  /* 0x0000030000027802 */ /* 0x000fc80000000f00 */
[----:B------:R2:W-:Y:S03]  /*02e0*/  STS [UR4], R3 ;  /* 0x00000003ff007988 */ /* 0x0005e60008000804 */
[----:B-12---:R-:W-:Y:S05]  /*02f0*/  CALL.REL.NOINC `($__internal_1_$__cuda_sm10x_tcgen05_guardrail_trap_phase_invalid_during_alloc) ;  /* 0x0000002800ac7944 */ /* 0x006fea0003c00000 */
.L_x_2:
[----:B------:R-:W-:Y:S05]  /*0300*/  WARPSYNC.ALL ;  /* 0x0000000000007948 */ /* 0x000fea0003800000 */
[----:B------:R-:W-:Y:S01]  /*0310*/  NOP ;  /* 0x0000000000007918 */ /* 0x000fe20000000000 */
.L_x_0:
[----:B------:R-:W3:Y:S08]  /*0320*/  S2UR UR4, SR_CgaCtaId ;  /* 0x00000000000479c3 */ /* 0x000ef00000008800 */
[----:B------:R-:W-:Y:S01]  /*0330*/  BAR.SYNC.DEFER_BLOCKING 0x0 ;  /* 0x0000000000007b1d */ /* 0x000fe20000010000 */
[----:B------:R-:W-:-:S05]  /*0340*/  LOP3.LUT R132, R0, 0xff, RZ, 0xc0, !PT ;  /* 0x000000ff00847812 */ /* 0x000fca00078ec0ff */
[----:B------:R-:W-:Y:S02]  /*0350*/  UMOV UR14, 0x400 ;  /* 0x00000400000e7882 */ /* 0x000fe40000000000 */
[----:B------:R-:W4:Y:S08]  /*0360*/  LDC R4, c[0x0][0x398] ;  /* 0x0000e600ff047b82 */ /* 0x000f300000000800 */
[----:B------:R-:W5:Y:S01]  /*0370*/  LDC R12, c[0x0][0x3a0] ;  /* 0x0000e800ff0c7b82 */ /* 0x000f620000000800 */
[----:B---3--:R-:W-:-:S07]  /*0380*/  ULEA UR14, UR4, UR14, 0x18 ;  /* 0x0000000e040e7291 */ /* 0x008fce000f8ec0ff */
[----:B------:R-:W3:Y:S02]  /*0390*/  S2UR UR15, SR_CTAID.Y ;  /* 0x00000000000f79c3 */ /* 0x000ee40000002600 */
[----:B--2---:R-:W2:Y:S06]  /*03a0*/  LDS R3, [UR14] ;  /* 0x0000000eff037984 */ /* 0x004eac0008000800 */
[----:B------:R-:W-:Y:S06]  /*03b0*/  BAR.SYNC.DEFER_BLOCKING 0x0 ;  /* 0x0000000000007b1d */ /* 0x000fec0000010000 */
[----:B------:R-:W-:Y:S05]  /*03c0*/  @P2 BRA `(.L_x_5) ;  /* 0x0000000000182947 */ /* 0x000fea0003800000 */
[----:B------:R-:W-:Y:S01]  /*03d0*/  ELECT P0, URZ, PT ;  /* 0x0000000000ff782f */ /* 0x000fe20003800000 */
[----:B------:R-:W-:Y:S01]  /*03e0*/  IMAD.MOV.U32 R2, RZ, RZ, 0x1 ;  /* 0x00000001ff027424 */ /* 0x000fe200078e00ff */
[----:B------:R-:W-:Y:S01]  /*03f0*/  UMOV UR5, 0x40 ;  /* 0x0000004000057882 */ /* 0x000fe20000000000 */
[----:B------:R-:W-:Y:S01]  /*0400*/  UVIRTCOUNT.DEALLOC.SMPOOL 0x80 ;  /* 0x000000800000784c */ /* 0x000fe20000000000 */
[----:B------:R-:W-:-:S09]  /*0410*/  ULEA UR5, UR4, UR5, 0x18 ;  /* 0x0000000504057291 */ /* 0x000fd2000f8ec0ff */
[----:B------:R5:W-:Y:S03]  /*0420*/  @P0 STS.U8 [UR5], R2 ;  /* 0x00000002ff000988 */ /* 0x000be60008000005 */
.L_x_5:
[----:B------:R-:W5:Y:S01]  /*0430*/  S2UR UR4, SR_CTAID.Z ;  /* 0x00000000000479c3 */ /* 0x000f620000002700 */
[----:B------:R-:W4:Y:S01]  /*0440*/  LDCU UR5, c[0x0][0x370] ;  /* 0x00006e00ff0577ac */ /* 0x000f220008000800 */
[----:B------:R-:W-:Y:S01]  /*0450*/  ISETP.GE.U32.AND P0, PT, R132, 0x20, PT ;  /* 0x000000208400780c */ /* 0x000fe20003f06070 */
[----:B----4-:R-:W-:Y:S01]  /*0460*/  VIADD R4, R4, 0xffffffff ;  /* 0xffffffff04047836 */ /* 0x010fe20000000000 */
[C---:B------:R-:W-:Y:S01]  /*0470*/  ISETP.NE.U32.AND P3, PT, R132.reuse, RZ, PT ;  /* 0x000000ff8400720c */ /* 0x040fe20003f65070 */
[----:B------:R-:W5:Y:S01]  /*0480*/  LDCU UR6, c[0x0][0x374] ;  /* 0x00006e80ff0677ac */ /* 0x000f620008000800 */
[----:B------:R-:W-:Y:S01]  /*0490*/  LEA R10, R132, UR14, 0x2 ;  /* 0x0000000e840a7c11 */ /* 0x000fe2000f8e10ff */
[----:B-----5:R-:W-:Y:S01]  /*04a0*/  VIADD R11, R12, 0xffffffff ;  /* 0xffffffff0c0b7836 */ /* 0x020fe20000000000 */
[----:B------:R-:W4:Y:S01]  /*04b0*/  S2UR UR11, SR_CTAID.X ;  /* 0x00000000000b79c3 */ /* 0x000f220000002500 */
[----:B------:R-:W5:Y:S01]  /*04c0*/  LDCU.64 UR16, c[0x0][0x3c0] ;  /* 0x00007800ff1077ac */ /* 0x000f620008000a00 */
[----:B--2---:R-:W-:Y:S01]  /*04d0*/  R2UR UR32, R3 ;  /* 0x00000000032072ca */ /* 0x004fe200000e0000 */
[----:B------:R-:W-:Y:S04]  /*04e0*/  BSSY.RECONVERGENT B0, `(.L_x_6) ;  /* 0x0000011000007945 */ /* 0x000fe80003800200 */
[----:B------:R2:W-:Y:S01]  /*04f0*/  @!P0 STS [R10], RZ ;  /* 0x000000ff0a008388 */ /* 0x0005e20000000800 */
[----:B------:R-:W-:-:S03]  /*0500*/  NOP ;  /* 0x0000000000007918 */ /* 0x000fc60000000000 */
[----:B------:R2:W-:Y:S01]  /*0510*/  @!P3 STS [UR14+0x24], R4 ;  /* 0x00002404ff00b988 */ /* 0x0005e2000800080e */
[----:B---3--:R-:W-:-:S03]  /*0520*/  UIMAD UR4, UR4, UR6, UR15 ;  /* 0x00000006040472a4 */ /* 0x008fc6000f8e020f */
[----:B------:R2:W-:Y:S01]  /*0530*/  @!P3 STS [UR14+0x20], R11 ;  /* 0x0000200bff00b988 */ /* 0x0005e2000800080e */
[----:B----4-:R-:W-:-:S04]  /*0540*/  UIMAD UR4, UR4, UR5, UR11 ;  /* 0x00000005040472a4 */ /* 0x010fc8000f8e020b */
[----:B------:R-:W-:-:S04]  /*0550*/  UIMAD UR4, UR4, 0x180, URZ ;  /* 0x00000180040478a4 */ /* 0x000fc8000f8e02ff */
[----:B-----5:R-:W-:-:S04]  /*0560*/  UIADD3 UR6, UP0, UPT, UR4, UR16, URZ ;  /* 0x0000001004067290 */ /* 0x020fc8000ff1e0ff */
[----:B------:R-:W-:Y:S01]  /*0570*/  ULEA.HI.X.SX32 UR7, UR4, UR17, 0x1, UP0 ;  /* 0x0000001104077291 */ /* 0x000fe200080f0eff */
[----:B--2---:R-:W-:Y:S11]  /*0580*/  @P3 BRA `(.L_x_7) ;  /* 0x0000000000183947 */ /* 0x004ff60003800000 */
[----:B------:R-:W2:Y:S01]  /*0590*/  LDS R2, [UR14+0x8] ;  /* 0x0000080eff027984 */ /* 0x000ea20008000800 */
[----:B------:R-:W3:Y:S01]  /*05a0*/  LDC.64 R6, c[0x0][0x380] ;  /* 0x0000e000ff067b82 */ /* 0x000ee20000000a00 */
[----:B------:R-:W-:Y:S02]  /*05b0*/  IMAD.MOV.U32 R3, RZ, RZ, 0x70 ;  /* 0x00000070ff037424 */ /* 0x000fe400078e00ff */
[----:B---3--:R3:W-:Y:S03]  /*05c0*/  STS.64 [UR14], R6 ;  /* 0x00000006ff007988 */ /* 0x0087e60008000a0e */
[----:B--2---:R-:W-:-:S05]  /*05d0*/  LOP3.LUT R2, R2, 0x10, R3, 0xd8, !PT ;  /* 0x0000001002027812 */ /* 0x004fca00078ed803 */
[----:B------:R3:W-:Y:S02]  /*05e0*/  STS [UR14+0x8], R2 ;  /* 0x00000802ff007988 */ /* 0x0007e4000800080e */
.L_x_7:
[----:B------:R-:W-:Y:S05]  /*05f0*/  BSYNC.RECONVERGENT B0 ;  /* 0x0000000000007941 */ /* 0x000fea0003800200 */
.L_x_6:
[----:B------:R-:W-:Y:S04]  /*0600*/  BSSY.RECONVERGENT B0, `(.L_x_8) ;  /* 0x000000a000007945 */ /* 0x000fe80003800200 */
[----:B------:R-:W-:Y:S05]  /*0610*/  @P3 BRA `(.L_x_9) ;  /* 0x0000000000203947 */ /* 0x000fea0003800000 */
[----:B---3--:R-:W2:Y:S01]  /*0620*/  LDS R2, [UR14+0x34] ;  /* 0x0000340eff027984 */ /* 0x008ea20008000800 */
[----:B------:R-:W-:Y:S02]  /*0630*/  IMAD.MOV.U32 R3, RZ, RZ, 0x3f000000 ;  /* 0x3f000000ff037424 */ /* 0x000fe400078e00ff */
[----:B------:R-:W-:Y:S01]  /*0640*/  @!P3 IMAD.MOV.U32 R5, RZ, RZ, 0x7f ;  /* 0x0000007fff05b424 */ /* 0x000fe200078e00ff */
[----:B------:R-:W3:Y:S02]  /*0650*/  @!P3 LDS R6, [UR14+0x38] ;  /* 0x0000380eff06b984 */ /* 0x000ee40008000800 */
[----:B--2---:R-:W-:Y:S02]  /*0660*/  LOP3.LUT R2, R2, 0xff000000, R3, 0xb8, !PT ;  /* 0xff00000002027812 */ /* 0x004fe400078eb803 */
[----:B---3--:R-:W-:-:S03]  /*0670*/  @!P3 LOP3.LUT R3, R6, 0xff, R5, 0xb8, !PT ;  /* 0x000000ff0603b812 */ /* 0x008fc600078eb805 */
[----:B------:R2:W-:Y:S04]  /*0680*/  STS [UR14+0x34], R2 ;  /* 0x00003402ff007988 */ /* 0x0005e8000800080e */
[----:B------:R2:W-:Y:S02]  /*0690*/  @!P3 STS [UR14+0x38], R3 ;  /* 0x00003803ff00b988 */ /* 0x0005e4000800080e */
.L_x_9:
[----:B------:R-:W-:Y:S05]  /*06a0*/  BSYNC.RECONVERGENT B0 ;  /* 0x0000000000007941 */ /* 0x000fea0003800200 */
.L_x_8:
[----:B------:R-:W-:Y:S04]  /*06b0*/  BSSY.RECONVERGENT B0, `(.L_x_10) ;  /* 0x000000e000007945 */ /* 0x000fe80003800200 */
[----:B------:R-:W-:Y:S05]  /*06c0*/  @P3 BRA `(.L_x_11) ;  /* 0x0000000000303947 */ /* 0x000fea0003800000 */
[----:B--2---:R-:W2:Y:S01]  /*06d0*/  LDS R3, [UR14+0x34] ;  /* 0x0000340eff037984 */ /* 0x004ea20008000800 */
[----:B------:R-:W4:Y:S03]  /*06e0*/  LDC.64 R8, c[0x0][0x3a8] ;  /* 0x0000ea00ff087b82 */ /* 0x000f260000000a00 */
[----:B---3--:R-:W3:Y:S01]  /*06f0*/  LDS R2, [UR14+0x1c] ;  /* 0x00001c0eff027984 */ /* 0x008ee20008000800 */
[C---:B----4-:R-:W-:Y:S01]  /*0700*/  SHF.L.U64.HI R6, R8.reuse, 0x1, R9 ;  /* 0x0000000108067819 */ /* 0x050fe20000010209 */
[----:B------:R-:W-:-:S03]  /*0710*/  IMAD.SHL.U32 R5, R8, 0x2, RZ ;  /* 0x0000000208057824 */ /* 0x000fc600078e00ff */
[--C-:B------:R-:W-:Y:S02]  /*0720*/  SHF.R.U32.HI R7, RZ, 0x4, R6.reuse ;  /* 0x00000004ff077819 */ /* 0x100fe40000011606 */
[----:B------:R-:W-:-:S05]  /*0730*/  SHF.R.U64 R5, R5, 0x4, R6 ;  /* 0x0000000405057819 */ /* 0x000fca0000001206 */
[----:B------:R4:W-:Y:S01]  /*0740*/  STS [UR14+0xc], R5 ;  /* 0x00000c05ff007988 */ /* 0x0009e2000800080e */
[----:B--2---:R-:W-:Y:S02]  /*0750*/  LOP3.LUT R3, R3, 0x7, RZ, 0xb8, !PT ;  /* 0x0000000703037812 */ /* 0x004fe400078eb8ff */
[----:B---3--:R-:W-:-:S03]  /*0760*/  LOP3.LUT R2, R2, 0xf, R7, 0xb8, !PT ;  /* 0x0000000f02027812 */ /* 0x008fc600078eb807 */
[----:B------:R4:W-:Y:S04]  /*0770*/  STS [UR14+0x34], R3 ;  /* 0x00003403ff007988 */ /* 0x0009e8000800080e */
[----:B------:R4:W-:Y:S02]  /*0780*/  STS [UR14+0x1c], R2 ;  /* 0x00001c02ff007988 */ /* 0x0009e4000800080e */
.L_x_11:
[----:B------:R-:W-:Y:S05]  /*0790*/  BSYNC.RECONVERGENT B0 ;  /* 0x0000000000007941 */ /* 0x000fea0003800200 */
.L_x_10:
[----:B------:R-:W-:Y:S04]  /*07a0*/  BSSY.RECONVERGENT B1, `(.L_x_12) ;  /* 0x000001a000017945 */ /* 0x000fe80003800200 */
[----:B------:R-:W-:Y:S04]  /*07b0*/  BSSY.RELIABLE B0, `(.L_x_13) ;  /* 0x0000015000007945 */ /* 0x000fe80003800100 */
[----:B------:R-:W-:Y:S05]  /*07c0*/  @P3 BRA `(.L_x_14) ;  /* 0x0000000000203947 */ /* 0x000fea0003800000 */
[----:B--234-:R-:W2:Y:S02]  /*07d0*/  LDS R2, [UR14+0x34] ;  /* 0x0000340eff027984 */ /* 0x01cea40008000800 */
[----:B--2---:R-:W-:-:S05]  /*07e0*/  LOP3.LUT R2, R2, 0x38, RZ, 0xb8, !PT ;  /* 0x0000003802027812 */ /* 0x004fca00078eb8ff */
[----:B------:R2:W-:Y:S01]  /*07f0*/  STS [UR14+0x34], R2 ;  /* 0x00003402ff007988 */ /* 0x0005e2000800080e */
[----:B------:R-:W-:Y:S05]  /*0800*/  @P3 BRA `(.L_x_15) ;  /* 0x0000000000203947 */ /* 0x000fea0003800000 */
[----:B--2---:R-:W2:Y:S01]  /*0810*/  LDS R2, [UR14+0x8] ;  /* 0x0000080eff027984 */ /* 0x004ea20008000800 */
[----:B------:R-:W-:-:S05]  /*0820*/  IMAD.MOV.U32 R3, RZ, RZ, 0x780 ;  /* 0x00000780ff037424 */ /* 0x000fca00078e00ff */
[----:B--2---:R-:W-:-:S05]  /*0830*/  LOP3.LUT R2, R2, 0x500, R3, 0xd8, !PT ;  /* 0x0000050002027812 */ /* 0x004fca00078ed803 */
[----:B------:R5:W-:Y:S02]  /*0840*/  STS [UR14+0x8], R2 ;  /* 0x00000802ff007988 */ /* 0x000be4000800080e */
.L_x_14:
[----:B------:R-:W-:Y:S05]  /*0850*/  @P3 BRA `(.L_x_16) ;  /* 0x0000000000283947 */ /* 0x000fea0003800000 */
[----:B--2345:R-:W2:Y:S02]  /*0860*/  LDS R2, [UR14+0x8] ;  /* 0x0000080eff027984 */ /* 0x03cea40008000800 */
[----:B--2---:R-:W-:-:S05]  /*0870*/  LOP3.LUT R2, R2, 0x1800, RZ, 0xb8, !PT ;  /* 0x0000180002027812 */ /* 0x004fca00078eb8ff */
[----:B------:R3:W-:Y:S02]  /*0880*/  STS [UR14+0x8], R2 ;  /* 0x00000802ff007988 */ /* 0x0007e4000800080e */
.L_x_15:
[----:B------:R-:W-:Y:S05]  /*0890*/  @P3 BREAK.RELIABLE B0 ;  /* 0x0000000000003942 */ /* 0x000fea0003800100 */
[----:B------:R-:W-:Y:S05]  /*08a0*/  @P3 BRA `(.L_x_17) ;  /* 0x0000000000243947 */ /* 0x000fea0003800000 */
[----:B------:R-:W4:Y:S01]  /*08b0*/  LDS R3, [UR14+0x8] ;  /* 0x0000080eff037984 */ /* 0x000f220008000800 */
[----:B--23--:R-:W-:-:S05]  /*08c0*/  IMAD.MOV.U32 R2, RZ, RZ, 0x6000 ;  /* 0x00006000ff027424 */ /* 0x00cfca00078e00ff */
[----:B----4-:R-:W-:-:S04]  /*08d0*/  LOP3.LUT R2, R3, 0x6000, R2, 0xd8, !PT ;  /* 0x0000600003027812 */ /* 0x010fc800078ed802 */
[----:B------:R-:W-:-:S05]  /*08e0*/  LOP3.LUT R2, R2, 0x400000, RZ, 0xb8, !PT ;  /* 0x0040000002027812 */ /* 0x000fca00078eb8ff */
[----:B------:R2:W-:Y:S02]  /*08f0*/  STS [UR14+0x8], R2 ;  /* 0x00000802ff007988 */ /* 0x0005e4000800080e */
.L_x_16:
[----:B------:R-:W-:Y:S05]  /*0900*/  BSYNC.RELIABLE B0 ;  /* 0x0000000000007941 */ /* 0x000fea0003800100 */
.L_x_13:
[----:B--2345:R-:W2:Y:S02]  /*0910*/  @!P3 LDS R2, [UR14+0x8] ;  /* 0x0000080eff02b984 */ /* 0x03cea40008000800 */
[----:B--2---:R-:W-:-:S05]  /*0920*/  @!P3 LOP3.LUT R2, R2, 0x8000, RZ, 0xb8, !PT ;  /* 0x000080000202b812 */ /* 0x004fca00078eb8ff */
[----:B------:R4:W-:Y:S02]  /*0930*/  @!P3 STS [UR14+0x8], R2 ;  /* 0x00000802ff00b988 */ /* 0x0009e4000800080e */
.L_x_17:
[----:B------:R-:W-:Y:S05]  /*0940*/  BSYNC.RECONVERGENT B1 ;  /* 0x0000000000017941 */ /* 0x000fea0003800200 */
.L_x_12:
[----:B------:R-:W-:Y:S05]  /*0950*/  WARPSYNC.ALL ;  /* 0x0000000000007948 */ /* 0x000fea0003800000 */
[----:B------:R-:W-:Y:S01]  /*0960*/  NOP ;  /* 0x0000000000007918 */ /* 0x000fe20000000000 */
[----:B------:R-:W5:Y:S02]  /*0970*/  LDC R5, c[0x0][0x39c] ;  /* 0x0000e700ff057b82 */ /* 0x000f640000000800 */
[----:B-----5:R-:W-:Y:S01]  /*0980*/  VIADD R5, R5, 0xffffffff ;  /* 0xffffffff05057836 */ /* 0x020fe20000000000 */
[----:B------:R-:W-:Y:S06]  /*0990*/  @P0 BRA `(.L_x_18) ;  /* 0x0000000000300947 */ /* 0x000fec0003800000 */
[----:B--234-:R-:W2:Y:S01]  /*09a0*/  S2R R2, SR_LANEID ;  /* 0x0000000000027919 */ /* 0x01cea20000000000 */
[----:B------:R-:W-:Y:S05]  /*09b0*/  WARPSYNC.ALL ;  /* 0x0000000000007948 */ /* 0x000fea0003800000 */
[----:B------:R-:W-:Y:S01]  /*09c0*/  NOP ;  /* 0x0000000000007918 */ /* 0x000fe20000000000 */
[----:B--2---:R-:W-:-:S05]  /*09d0*/  IMAD.SHL.U32 R6, R2, 0x4, RZ ;  /* 0x0000000402067824 */ /* 0x004fca00078e00ff */
[----:B------:R-:W2:Y:S01]  /*09e0*/  LDS R7, [R6+UR14] ;  /* 0x0000000e06077984 */ /* 0x000ea20008000800 */
[----:B------:R-:W-:-:S05]  /*09f0*/  IADD3 R2, P1, PT, R6, UR6, RZ ;  /* 0x0000000606027c10 */ /* 0x000fca000ff3e0ff */
[----:B------:R-:W-:-:S05]  /*0a00*/  IMAD.X R3, RZ, RZ, UR7, P1 ;  /* 0x00000007ff037e24 */ /* 0x000fca00088e06ff */
[----:B--2---:R5:W2:Y:S01]  /*0a10*/  ATOMG.E.EXCH.STRONG.GPU PT, RZ, [R2], R7 ;  /* 0x0000000702ff73a8 */ /* 0x004aa200041ee100 */
[----:B------:R-:W-:-:S04]  /*0a20*/  DEPBAR {5,4,3,2,1,0} ;  /* 0x0000003f0000791a */ /* 0x000fc80000000000 */
[----:B------:R-:W3:Y:S02]  /*0a30*/  CCTL.E.C.LDCU.IV.DEEP [UR6] ;  /* 0x0000000006007540 */ /* 0x000ee40009c08000 */
[----:B---3--:R5:W-:Y:S01]  /*0a40*/  UTMACCTL.IV [UR6] ;  /* 0x00000000060079b9 */ /* 0x008be20008000000 */
[----:B------:R-:W-:Y:S01]  /*0a50*/  NOP ;  /* 0x0000000000007918 */ /* 0x000fe20000000000 */
.L_x_18:
[----:B------:R-:W-:Y:S05]  /*0a60*/  @P0 BRA `(.L_x_19) ;  /* 0x00000000000c0947 */ /* 0x000fea0003800000 */
[----:B------:R0:W-:Y:S01]  /*0a70*/  UTMACMDFLUSH ;  /* 0x00000000000079b7 */ /* 0x0001e20000000000 */
[----:B------:R-:W-:Y:S05]  /*0a80*/  @P0 BRA `(.L_x_19) ;  /* 0x0000000000040947 */ /* 0x000fea0003800000 */
[----:B------:R-:W-:-:S04]  /*0a90*/  DEPBAR.LE SB0, 0x0 ;  /* 0x000080000000791a */ /* 0x000fc80000000000 */
.L_x_19:
[----:B------:R-:W-:Y:S05]  /*0aa0*/  WARPSYNC.ALL ;  /* 0x0000000000007948 */ /* 0x000fea0003800000 */
[----:B------:R-:W-:Y:S01]  /*0ab0*/  NOP ;  /* 0x0000000000007918 */ /* 0x000fe20000000000 */
[----:B--2---:R-:W-:Y:S06]  /*0ac0*/  BAR.SYNC.DEFER_BLOCKING 0x0 ;  /* 0x0000000000007b1d */ /* 0x004fec0000010000 */
[----:B------:R-:W-:Y:S02]  /*0ad0*/  BSSY.RECONVERGENT B1, `(.L_x_20) ;  /* 0x000000b000017945 */ /* 0x000fe40003800200 */
[----:B------:R-:W-:Y:S06]  /*0ae0*/  BAR.SYNC.DEFER_BLOCKING 0x0 ;  /* 0x0000000000007b1d */ /* 0x000fec0000010000 */
[----:B------:R2:W-:Y:S01]  /*0af0*/  @!P0 STS [R10], RZ ;  /* 0x000000ff0a008388 */ /* 0x0005e20000000800 */
[----:B------:R-:W-:Y:S01]  /*0b00*/  NOP ;  /* 0x0000000000007918 */ /* 0x000fe20000000000 */
[----:B------:R-:W-:Y:S05]  /*0b10*/  @P3 BRA `(.L_x_21) ;  /* 0x0000000000183947 */ /* 0x000fea0003800000 */
[----:B---345:R-:W3:Y:S01]  /*0b20*/  LDS R2, [UR14+0x8] ;  /* 0x0000080eff027984 */ /* 0x038ee20008000800 */
[----:B------:R-:W4:Y:S01]  /*0b30*/  LDC.64 R6, c[0x0][0x388] ;  /* 0x0000e200ff067b82 */ /* 0x000f220000000a00 */
[----:B------:R-:W-:Y:S02]  /*0b40*/  IMAD.MOV.U32 R3, RZ, RZ, 0x70 ;  /* 0x00000070ff037424 */ /* 0x000fe400078e00ff */
[----:B----4-:R4:W-:Y:S03]  /*0b50*/  STS.64 [UR14], R6 ;  /* 0x00000006ff007988 */ /* 0x0109e60008000a0e */
[----:B---3--:R-:W-:-:S05]  /*0b60*/  LOP3.LUT R2, R2, 0x10, R3, 0xd8, !PT ;  /* 0x0000001002027812 */ /* 0x008fca00078ed803 */
[----:B------:R4:W-:Y:S02]  /*0b70*/  STS [UR14+0x8], R2 ;  /* 0x00000802ff007988 */ /* 0x0009e4000800080e */
.L_x_21:
[----:B-----5:R-:W-:Y:S05]  /*0b80*/  BSYNC.RECONVERGENT B1 ;  /* 0x0000000000017941 */ /* 0x020fea0003800200 */
.L_x_20:
[----:B------:R-:W-:Y:S04]  /*0b90*/  BSSY.RECONVERGENT B1, `(.L_x_22) ;  /* 0x000000a000017945 */ /* 0x000fe80003800200 */
[----:B------:R-:W-:Y:S05]  /*0ba0*/  @P3 BRA `(.L_x_23) ;  /* 0x0000000000203947 */ /* 0x000fea0003800000 */
[----:B---34-:R-:W3:Y:S01]  /*0bb0*/  LDS R2, [UR14+0x34] ;  /* 0x0000340eff027984 */ /* 0x018ee20008000800 */
[----:B------:R-:W-:Y:S02]  /*0bc0*/  IMAD.MOV.U32 R7, RZ, RZ, 0x3f000000 ;  /* 0x3f000000ff077424 */ /* 0x000fe400078e00ff */
[----:B------:R-:W-:Y:S01]  /*0bd0*/  @!P3 IMAD.MOV.U32 R6, RZ, RZ, 0x7f ;  /* 0x0000007fff06b424 */ /* 0x000fe200078e00ff */
[----:B------:R-:W4:Y:S02]  /*0be0*/  @!P3 LDS R3, [UR14+0x38] ;  /* 0x0000380eff03b984 */ /* 0x000f240008000800 */
[----:B---3--:R-:W-:Y:S02]  /*0bf0*/  LOP3.LUT R2, R2, 0xff000000, R7, 0xb8, !PT ;  /* 0xff00000002027812 */ /* 0x008fe400078eb807 */
[----:B----4-:R-:W-:-:S03]  /*0c00*/  @!P3 LOP3.LUT R3, R3, 0xff, R6, 0xb8, !PT ;  /* 0x000000ff0303b812 */ /* 0x010fc600078eb806 */
[----:B------:R5:W-:Y:S04]  /*0c10*/  STS [UR14+0x34], R2 ;  /* 0x00003402ff007988 */ /* 0x000be8000800080e */
[----:B------:R5:W-:Y:S02]  /*0c20*/  @!P3 STS [UR14+0x38], R3 ;  /* 0x00003803ff00b988 */ /* 0x000be4000800080e */
.L_x_23:
[----:B------:R-:W-:Y:S05]  /*0c30*/  BSYNC.RECONVERGENT B1 ;  /* 0x0000000000017941 */ /* 0x000fea0003800200 */
.L_x_22:
[----:B------:R-:W-:Y:S04]  /*0c40*/  BSSY.RECONVERGENT B1, `(.L_x_24) ;  /* 0x0000004000017945 */ /* 0x000fe80003800200 */
[----:B------:R-:W-:Y:S05]  /*0c50*/  @P3 BRA `(.L_x_25) ;  /* 0x0000000000083947 */ /* 0x000fea0003800000 */
[----:B------:R2:W-:Y:S04]  /*0c60*/  STS [UR14+0x24], R11 ;  /* 0x0000240bff007988 */ /* 0x0005e8000800080e */
[----:B------:R2:W-:Y:S02]  /*0c70*/  STS [UR14+0x20], R5 ;  /* 0x00002005ff007988 */ /* 0x0005e4000800080e */
.L_x_25:
[----:B------:R-:W-:Y:S05]  /*0c80*/  BSYNC.RECONVERGENT B1 ;  /* 0x0000000000017941 */ /* 0x000fea0003800200 */
.L_x_24:
[----:B------:R-:W-:Y:S04]  /*0c90*/  BSSY.RECONVERGENT B1, `(.L_x_26) ;  /* 0x000000e000017945 */ /* 0x000fe80003800200 */
[----:B------:R-:W-:Y:S05]  /*0ca0*/  @P3 BRA `(.L_x_27) ;  /* 0x0000000000303947 */ /* 0x000fea0003800000 */
[----:B-----5:R-:W5:Y:S01]  /*0cb0*/  LDS R3, [UR14+0x34] ;  /* 0x0000340eff037984 */ /* 0x020f620008000800 */
[----:B----4-:R-:W4:Y:S03]  /*0cc0*/  LDC.64 R6, c[0x0][0x3b0] ;  /* 0x0000ec00ff067b82 */ /* 0x010f260000000a00 */
[----:B---3--:R-:W3:Y:S01]  /*0cd0*/  LDS R2, [UR14+0x1c] ;  /* 0x00001c0eff027984 */ /* 0x008ee20008000800 */
[C---:B----4-:R-:W-:Y:S01]  /*0ce0*/  SHF.L.U64.HI R7, R6.reuse, 0x1, R7 ;  /* 0x0000000106077819 */ /* 0x050fe20000010207 */
[----:B------:R-:W-:-:S03]  /*0cf0*/  IMAD.SHL.U32 R6, R6, 0x2, RZ ;  /* 0x0000000206067824 */ /* 0x000fc600078e00ff */
[--C-:B------:R-:W-:Y:S02]  /*0d00*/  SHF.R.U32.HI R9, RZ, 0x4, R7.reuse ;  /* 0x00000004ff097819 */ /* 0x100fe40000011607 */
[----:B------:R-:W-:-:S05]  /*0d10*/  SHF.R.U64 R6, R6, 0x4, R7 ;  /* 0x0000000406067819 */ /* 0x000fca0000001207 */
[----:B------:R4:W-:Y:S01]  /*0d20*/  STS [UR14+0xc], R6 ;  /* 0x00000c06ff007988 */ /* 0x0009e2000800080e */
[----:B-----5:R-:W-:Y:S02]  /*0d30*/  LOP3.LUT R3, R3, 0x7, RZ, 0xb8, !PT ;  /* 0x0000000703037812 */ /* 0x020fe400078eb8ff */
[----:B---3--:R-:W-:-:S03]  /*0d40*/  LOP3.LUT R2, R2, 0xf, R9, 0xb8, !PT ;  /* 0x0000000f02027812 */ /* 0x008fc600078eb809 */
[----:B------:R4:W-:Y:S04]  /*0d50*/  STS [UR14+0x34], R3 ;  /* 0x00003403ff007988 */ /* 0x0009e8000800080e */
[----:B------:R4:W-:Y:S02]  /*0d60*/  STS [UR14+0x1c], R2 ;  /* 0x00001c02ff007988 */ /* 0x0009e4000800080e */
.L_x_27:
[----:B------:R-:W-:Y:S05]  /*0d70*/  BSYNC.RECONVERGENT B1 ;  /* 0x0000000000017941 */ /* 0x000fea0003800200 */
.L_x_26:
[----:B------:R-:W-:Y:S04]  /*0d80*/  BSSY.RECONVERGENT B2, `(.L_x_28) ;  /* 0x000001a000027945 */ /* 0x000fe80003800200 */
[----:B------:R-:W-:Y:S04]  /*0d90*/  BSSY.RELIABLE B1, `(.L_x_29) ;  /* 0x0000015000017945 */ /* 0x000fe80003800100 */
[----:B------:R-:W-:Y:S05]  /*0da0*/  @P3 BRA `(.L_x_30) ;  /* 0x0000000000203947 */ /* 0x000fea0003800000 */
[----:B---345:R-:W3:Y:S02]  /*0db0*/  LDS R2, [UR14+0x34] ;  /* 0x0000340eff027984 */ /* 0x038ee40008000800 */
[----:B---3--:R-:W-:-:S05]  /*0dc0*/  LOP3.LUT R2, R2, 0x38, RZ, 0xb8, !PT ;  /* 0x0000003802027812 */ /* 0x008fca00078eb8ff */
[----:B------:R3:W-:Y:S01]  /*0dd0*/  STS [UR14+0x34], R2 ;  /* 0x00003402ff007988 */ /* 0x0007e2000800080e */
[----:B------:R-:W-:Y:S05]  /*0de0*/  @P3 BRA `(.L_x_31) ;  /* 0x0000000000203947 */ /* 0x000fea0003800000 */
[----:B---3--:R-:W3:Y:S01]  /*0df0*/  LDS R2, [UR14+0x8] ;  /* 0x0000080eff027984 */ /* 0x008ee20008000800 */
[----:B------:R-:W-:-:S05]  /*0e00*/  IMAD.MOV.U32 R3, RZ, RZ, 0x780 ;  /* 0x00000780ff037424 */ /* 0x000fca00078e00ff */
[----:B---3--:R-:W-:-:S05]  /*0e10*/  LOP3.LUT R2, R2, 0x500, R3, 0xd8, !PT ;  /* 0x0000050002027812 */ /* 0x008fca00078ed803 */
[----:B------:R3:W-:Y:S02]  /*0e20*/  STS [UR14+0x8], R2 ;  /* 0x00000802ff007988 */ /* 0x0007e4000800080e */
.L_x_30:
[----:B------:R-:W-:Y:S05]  /*0e30*/  @P3 BRA `(.L_x_32) ;  /* 0x0000000000283947 */ /* 0x000fea0003800000 */
[----:B---345:R-:W3:Y:S02]  /*0e40*/  LDS R2, [UR14+0x8] ;  /* 0x0000080eff027984 */ /* 0x038ee40008000800 */
[----:B---3--:R-:W-:-:S05]  /*0e50*/  LOP3.LUT R2, R2, 0x1800, RZ, 0xb8, !PT ;  /* 0x0000180002027812 */ /* 0x008fca00078eb8ff */
[----:B------:R4:W-:Y:S02]  /*0e60*/  STS [UR14+0x8], R2 ;  /* 0x00000802ff007988 */ /* 0x0009e4000800080e */
.L_x_31:
[----:B------:R-:W-:Y:S05]  /*0e70*/  @P3 BREAK.RELIABLE B1 ;  /* 0x0000000000013942 */ /* 0x000fea0003800100 */
[----:B------:R-:W-:Y:S05]  /*0e80*/  @P3 BRA `(.L_x_33) ;  /* 0x0000000000243947 */ /* 0x000fea0003800000 */
[----:B---34-:R-:W3:Y:S01]  /*0e90*/  LDS R2, [UR14+0x8] ;  /* 0x0000080eff027984 */ /* 0x018ee20008000800 */
[----:B------:R-:W-:-:S05]  /*0ea0*/  IMAD.MOV.U32 R3, RZ, RZ, 0x6000 ;  /* 0x00006000ff037424 */ /* 0x000fca00078e00ff */
[----:B---3--:R-:W-:-:S04]  /*0eb0*/  LOP3.LUT R2, R2, 0x6000, R3, 0xd8, !PT ;  /* 0x0000600002027812 */ /* 0x008fc800078ed803 */
[----:B------:R-:W-:-:S05]  /*0ec0*/  LOP3.LUT R2, R2, 0x400000, RZ, 0xb8, !PT ;  /* 0x0040000002027812 */ /* 0x000fca00078eb8ff */
[----:B------:R3:W-:Y:S02]  /*0ed0*/  STS [UR14+0x8], R2 ;  /* 0x00000802ff007988 */ /* 0x0007e4000800080e */
.L_x_32:
[----:B------:R-:W-:Y:S05]  /*0ee0*/  BSYNC.RELIABLE B1 ;  /* 0x0000000000017941 */ /* 0x000fea0003800100 */
.L_x_29:
[----:B---345:R-:W3:Y:S02]  /*0ef0*/  @!P3 LDS R2, [UR14+0x8] ;  /* 0x0000080eff02b984 */ /* 0x038ee40008000800 */
[----:B---3--:R-:W-:-:S05]  /*0f00*/  @!P3 LOP3.LUT R2, R2, 0x8000, RZ, 0xb8, !PT ;  /* 0x000080000202b812 */ /* 0x008fca00078eb8ff */
[----:B------:R5:W-:Y:S02]  /*0f10*/  @!P3 STS [UR14+0x8], R2 ;  /* 0x00000802ff00b988 */ /* 0x000be4000800080e */
.L_x_33:
[----:B------:R-:W-:Y:S05]  /*0f20*/  BSYNC.RECONVERGENT B2 ;  /* 0x0000000000027941 */ /* 0x000fea0003800200 */
.L_x_28:
[----:B------:R-:W-:Y:S05]  /*0f30*/  WARPSYNC.ALL ;  /* 0x0000000000007948 */ /* 0x000fea0003800000 */
[----:B------:R-:W-:Y:S01]  /*0f40*/  NOP ;  /* 0x0000000000007918 */ /* 0x000fe20000000000 */
[----:B------:R-:W-:-:S04]  /*0f50*/  UIADD3 UR5, UPT, UPT, UR4, 0x80, URZ ;  /* 0x0000008004057890 */ /* 0x000fc8000fffe0ff */
[----:B------:R-:W-:-:S04]  /*0f60*/  UIADD3 UR12, UP0, UPT, UR5, UR16, URZ ;  /* 0x00000010050c7290 */ /* 0x000fc8000ff1e0ff */
[----:B------:R-:W-:Y:S01]  /*0f70*/  ULEA.HI.X.SX32 UR13, UR5, UR17, 0x1, UP0 ;  /* 0x00000011050d7291 */ /* 0x000fe200080f0eff */
[----:B------:R-:W-:Y:S11]  /*0f80*/  @P0 BRA `(.L_x_34) ;  /* 0x0000000000300947 */ /* 0x000ff60003800000 */
[----:B---345:R-:W3:Y:S01]  /*0f90*/  S2R R2, SR_LANEID ;  /* 0x0000000000027919 */ /* 0x038ee20000000000 */
[----:B------:R-:W-:Y:S05]  /*0fa0*/  WARPSYNC.ALL ;  /* 0x0000000000007948 */ /* 0x000fea0003800000 */
[----:B------:R-:W-:Y:S01]  /*0fb0*/  NOP ;  /* 0x0000000000007918 */ /* 0x000fe20000000000 */
[----:B---3--:R-:W-:-:S05]  /*0fc0*/  IMAD.SHL.U32 R6, R2, 0x4, RZ ;  /* 0x0000000402067824 */ /* 0x008fca00078e00ff */
[----:B------:R-:W3:Y:S01]  /*0fd0*/  LDS R7, [R6+UR14] ;  /* 0x0000000e06077984 */ /* 0x000ee20008000800 */
[----:B------:R-:W-:-:S05]  /*0fe0*/  IADD3 R2, P1, PT, R6, UR12, RZ ;  /* 0x0000000c06027c10 */ /* 0x000fca000ff3e0ff */
[----:B------:R-:W-:-:S05]  /*0ff0*/  IMAD.X R3, RZ, RZ, UR13, P1 ;  /* 0x0000000dff037e24 */ /* 0x000fca00088e06ff */
[----:B---3--:R3:W4:Y:S01]  /*1000*/  ATOMG.E.EXCH.STRONG.GPU PT, RZ, [R2], R7 ;  /* 0x0000000702ff73a8 */ /* 0x00872200041ee100 */
[----:B------:R-:W-:-:S04]  /*1010*/  DEPBAR {5,4,3,2,1,0} ;  /* 0x0000003f0000791a */ /* 0x000fc80000000000 */
[----:B------:R-:W5:Y:S02]  /*1020*/  CCTL.E.C.LDCU.IV.DEEP [UR12] ;  /* 0x000000000c007540 */ /* 0x000f640009c08000 */
[----:B-----5:R3:W-:Y:S01]  /*1030*/  UTMACCTL.IV [UR12] ;  /* 0x000000000c0079b9 */ /* 0x0207e20008000000 */
[----:B------:R-:W-:Y:S01]  /*1040*/  NOP ;  /* 0x0000000000007918 */ /* 0x000fe20000000000 */
.L_x_34:
[----:B------:R-:W-:Y:S05]  /*1050*/  @P0 BRA `(.L_x_35) ;  /* 0x00000000000c0947 */ /* 0x000fea0003800000 */
[----:B------:R0:W-:Y:S01]  /*1060*/  UTMACMDFLUSH ;  /* 0x00000000000079b7 */ /* 0x0001e20000000000 */
[----:B------:R-:W-:Y:S05]  /*1070*/  @P0 BRA `(.L_x_35) ;  /* 0x0000000000040947 */ /* 0x000fea0003800000 */
[----:B------:R-:W-:-:S04]  /*1080*/  DEPBAR.LE SB0, 0x0 ;  /* 0x000080000000791a */ /* 0x000fc80000000000 */
.L_x_35:
[----:B------:R-:W-:Y:S05]  /*1090*/  WARPSYNC.ALL ;  /* 0x0000000000007948 */ /* 0x000fea0003800000 */
[----:B------:R-:W-:Y:S01]  /*10a0*/  NOP ;  /* 0x0000000000007918 */ /* 0x000fe20000000000 */
[----:B----4-:R-:W-:Y:S06]  /*10b0*/  BAR.SYNC.DEFER_BLOCKING 0x0 ;  /* 0x0000000000007b1d */ /* 0x010fec0000010000 */
[----:B------:R-:W-:Y:S02]  /*10c0*/  BSSY.RECONVERGENT B2, `(.L_x_36) ;  /* 0x000000b000027945 */ /* 0x000fe40003800200 */
[----:B------:R-:W-:Y:S06]  /*10d0*/  BAR.SYNC.DEFER_BLOCKING 0x0 ;  /* 0x0000000000007b1d */ /* 0x000fec0000010000 */
[----:B------:R4:W-:Y:S01]  /*10e0*/  @!P0 STS [R10], RZ ;  /* 0x000000ff0a008388 */ /* 0x0009e20000000800 */
[----:B------:R-:W-:Y:S01]  /*10f0*/  NOP ;  /* 0x0000000000007918 */ /* 0x000fe20000000000 */
[----:B------:R-:W-:Y:S05]  /*1100*/  @P3 BRA `(.L_x_37) ;  /* 0x0000000000183947 */ /* 0x000fea0003800000 */
[----:B---3-5:R-:W3:Y:S01]  /*1110*/  LDS R2, [UR14+0x8] ;  /* 0x0000080eff027984 */ /* 0x028ee20008000800 */
[----:B------:R-:W5:Y:S01]  /*1120*/  LDC.64 R6, c[0x0][0x390] ;  /* 0x0000e400ff067b82 */ /* 0x000f620000000a00 */
[----:B------:R-:W-:Y:S02]  /*1130*/  IMAD.MOV.U32 R3, RZ, RZ, 0x70 ;  /* 0x00000070ff037424 */ /* 0x000fe400078e00ff */
[----:B-----5:R5:W-:Y:S03]  /*1140*/  STS.64 [UR14], R6 ;  /* 0x00000006ff007988 */ /* 0x020be60008000a0e */
[----:B---3--:R-:W-:-:S05]  /*1150*/  LOP3.LUT R2, R2, 0x10, R3, 0xd8, !PT ;  /* 0x0000001002027812 */ /* 0x008fca00078ed803 */
[----:B------:R5:W-:Y:S02]  /*1160*/  STS [UR14+0x8], R2 ;  /* 0x00000802ff007988 */ /* 0x000be4000800080e */
.L_x_37:
[----:B---3--:R-:W-:Y:S05]  /*1170*/  BSYNC.RECONVERGENT B2 ;  /* 0x0000000000027941 */ /* 0x008fea0003800200 */
.L_x_36:
[----:B------:R-:W-:Y:S04]  /*1180*/  BSSY.RECONVERGENT B3, `(.L_x_38) ;  /* 0x0000011000037945 */ /* 0x000fe80003800200 */
[----:B------:R-:W-:Y:S04]  /*1190*/  BSSY.RELIABLE B2, `(.L_x_39) ;  /* 0x000000e000027945 */ /* 0x000fe80003800100 */
[----:B------:R-:W-:Y:S05]  /*11a0*/  @P3 BRA `(.L_x_40) ;  /* 0x0000000000243947 */ /* 0x000fea0003800000 */
[----:B-----5:R-:W3:Y:S01]  /*11b0*/  LDS R2, [UR14+0x34] ;  /* 0x0000340eff027984 */ /* 0x020ee20008000800 */
[----:B------:R-:W-:-:S05]  /*11c0*/  IMAD.MOV.U32 R3, RZ, RZ, 0x3f000000 ;  /* 0x3f000000ff037424 */ /* 0x000fca00078e00ff */
[----:B---3--:R-:W-:-:S05]  /*11d0*/  LOP3.LUT R2, R2, 0xff000000, R3, 0xb8, !PT ;  /* 0xff00000002027812 */ /* 0x008fca00078eb803 */
[----:B------:R3:W-:Y:S01]  /*11e0*/  STS [UR14+0x34], R2 ;  /* 0x00003402ff007988 */ /* 0x0007e2000800080e */
[----:B------:R-:W-:Y:S05]  /*11f0*/  @P3 BRA `(.L_x_41) ;  /* 0x00000000001c3947 */ /* 0x000fea0003800000 */
[----:B---3--:R-:W3:Y:S01]  /*1200*/  LDS R2, [UR14+0x38] ;  /* 0x0000380eff027984 */ /* 0x008ee20008000800 */
[----:B------:R-:W-:-:S05]  /*1210*/  IMAD.MOV.U32 R3, RZ, RZ, 0x7f ;  /* 0x0000007fff037424 */ /* 0x000fca00078e00ff */
[----:B---3--:R-:W-:-:S05]  /*1220*/  LOP3.LUT R2, R2, 0xff, R3, 0xb8, !PT ;  /* 0x000000ff02027812 */ /* 0x008fca00078eb803 */
[----:B------:R3:W-:Y:S02]  /*1230*/  STS [UR14+0x38], R2 ;  /* 0x00003802ff007988 */ /* 0x0007e4000800080e */
.L_x_40:
[----:B------:R-:W-:Y:S05]  /*1240*/  @P3 BREAK.RELIABLE B2 ;  /* 0x0000000000023942 */ /* 0x000fea0003800100 */
[----:B------:R-:W-:Y:S05]  /*1250*/  @P3 BRA `(.L_x_42) ;  /* 0x00000000000c3947 */ /* 0x000fea0003800000 */
[----:B------:R2:W-:Y:S02]  /*1260*/  STS [UR14+0x20], R5 ;  /* 0x00002005ff007988 */ /* 0x0005e4000800080e */
.L_x_41:
[----:B------:R-:W-:Y:S05]  /*1270*/  BSYNC.RELIABLE B2 ;  /* 0x0000000000027941 */ /* 0x000fea0003800100 */
.L_x_39:
[----:B------:R2:W-:Y:S02]  /*1280*/  @!P3 STS [UR14+0x24], R4 ;  /* 0x00002404ff00b988 */ /* 0x0005e4000800080e */
.L_x_42:
[----:B------:R-:W-:Y:S05]  /*1290*/  BSYNC.RECONVERGENT B3 ;  /* 0x0000000000037941 */ /* 0x000fea0003800200 */
.L_x_38:
[----:B------:R-:W-:Y:S05]  /*12a0*/  WARPSYNC.ALL ;  /* 0x0000000000007948 */ /* 0x000fea0003800000 */
[----:B------:R-:W-:Y:S01]  /*12b0*/  NOP ;  /* 0x0000000000007918 */ /* 0x000fe20000000000 */
[----:B------:R-:W-:Y:S04]  /*12c0*/  BSSY.RECONVERGENT B3, `(.L_x_43) ;  /* 0x000000e000037945 */ /* 0x000fe80003800200 */
[----:B------:R-:W-:Y:S05]  /*12d0*/  @P3 BRA `(.L_x_44) ;  /* 0x0000000000303947 */ /* 0x000fea0003800000 */
[----:B------:R-:W2:Y:S02]  /*12e0*/  LDS R3, [UR14+0x34] ;  /* 0x0000340eff037984 */ /* 0x000ea40008000800 */
[----:B--2---:R-:W2:Y:S02]  /*12f0*/  LDC.64 R4, c[0x0][0x3b8] ;  /* 0x0000ee00ff047b82 */ /* 0x004ea40000000a00 */
[----:B---3-5:R-:W3:Y:S01]  /*1300*/  LDS R2, [UR14+0x1c] ;  /* 0x00001c0eff027984 */ /* 0x028ee20008000800 */
[C---:B--2---:R-:W-:Y:S01]  /*1310*/  SHF.L.U64.HI R5, R4.reuse, 0x1, R5 ;  /* 0x0000000104057819 */ /* 0x044fe20000010205 */
[----:B------:R-:W-:-:S03]  /*1320*/  IMAD.SHL.U32 R4, R4, 0x2, RZ ;  /* 0x0000000204047824 */ /* 0x000fc600078e00ff */
[--C-:B------:R-:W-:Y:S02]  /*1330*/  SHF.R.U32.HI R7, RZ, 0x4, R5.reuse ;  /* 0x00000004ff077819 */ /* 0x100fe40000011605 */
[----:B------:R-:W-:-:S05]  /*1340*/  SHF.R.U64 R4, R4, 0x4, R5 ;  /* 0x0000000404047819 */ /* 0x000fca0000001205 */
[----:B------:R2:W-:Y:S01]  /*1350*/  STS [UR14+0xc], R4 ;  /* 0x00000c04ff007988 */ /* 0x0005e2000800080e */
[----:B------:R-:W-:Y:S02]  /*1360*/  LOP3.LUT R3, R3, 0x7, RZ, 0xb8, !PT ;  /* 0x0000000703037812 */ /* 0x000fe400078eb8ff */
[----:B---3--:R-:W-:-:S03]  /*1370*/  LOP3.LUT R2, R2, 0xf, R7, 0xb8, !PT ;  /* 0x0000000f02027812 */ /* 0x008fc600078eb807 */
[----:B------:R2:W-:Y:S04]  /*1380*/  STS [UR14+0x34], R3 ;  /* 0x00003403ff007988 */ /* 0x0005e8000800080e */
[----:B------:R2:W-:Y:S02]  /*1390*/  STS [UR14+0x1c], R2 ;  /* 0x00001c02ff007988 */ /* 0x0005e4000800080e */
.L_x_44:
[----:B------:R-:W-:Y:S05]  /*13a0*/  BSYNC.RECONVERGENT B3 ;  /* 0x0000000000037941 */ /* 0x000fea0003800200 */
.L_x_43:
[----:B------:R-:W-:Y:S04]  /*13b0*/  BSSY.RECONVERGENT B4, `(.L_x_45) ;  /* 0x000001a000047945 */ /* 0x000fe80003800200 */
[----:B------:R-:W-:Y:S04]  /*13c0*/  BSSY.RELIABLE B3, `(.L_x_46) ;  /* 0x0000015000037945 */ /* 0x000fe80003800100 */
[----:B------:R-:W-:Y:S05]  /*13d0*/  @P3 BRA `(.L_x_47) ;  /* 0x0000000000203947 */ /* 0x000fea0003800000 */
[----:B--23-5:R-:W2:Y:S02]  /*13e0*/  LDS R2, [UR14+0x34] ;  /* 0x0000340eff027984 */ /* 0x02cea40008000800 */
[----:B--2---:R-:W-:-:S05]  /*13f0*/  LOP3.LUT R2, R2, 0x38, RZ, 0xb8, !PT ;  /* 0x0000003802027812 */ /* 0x004fca00078eb8ff */
[----:B------:R2:W-:Y:S01]  /*1400*/  STS [UR14+0x34], R2 ;  /* 0x00003402ff007988 */ /* 0x0005e2000800080e */
[----:B------:R-:W-:Y:S05]  /*1410*/  @P3 BRA `(.L_x_48) ;  /* 0x0000000000203947 */ /* 0x000fea0003800000 */
[----:B--2---:R-:W2:Y:S01]  /*1420*/  LDS R2, [UR14+0x8] ;  /* 0x0000080eff027984 */ /* 0x004ea20008000800 */
[----:B------:R-:W-:-:S05]  /*1430*/  IMAD.MOV.U32 R3, RZ, RZ, 0x780 ;  /* 0x00000780ff037424 */ /* 0x000fca00078e00ff */
[----:B--2---:R-:W-:-:S05]  /*1440*/  LOP3.LUT R2, R2, 0x500, R3, 0xd8, !PT ;  /* 0x0000050002027812 */ /* 0x004fca00078ed803 */
[----:B------:R2:W-:Y:S02]  /*1450*/  STS [UR14+0x8], R2 ;  /* 0x00000802ff007988 */ /* 0x0005e4000800080e */
.L_x_47:
[----:B------:R-:W-:Y:S05]  /*1460*/  @P3 BRA `(.L_x_49) ;  /* 0x0000000000283947 */ /* 0x000fea0003800000 */
[----:B--23-5:R-:W2:Y:S02]  /*1470*/  LDS R2, [UR14+0x8] ;  /* 0x0000080eff027984 */ /* 0x02cea40008000800 */
[----:B--2---:R-:W-:-:S05]  /*1480*/  LOP3.LUT R2, R2, 0x1800, RZ, 0xb8, !PT ;  /* 0x0000180002027812 */ /* 0x004fca00078eb8ff */
[----:B------:R3:W-:Y:S02]  /*1490*/  STS [UR14+0x8], R2 ;  /* 0x00000802ff007988 */ /* 0x0007e4000800080e */
.L_x_48:
[----:B------:R-:W-:Y:S05]  /*14a0*/  @P3 BREAK.RELIABLE B3 ;  /* 0x0000000000033942 */ /* 0x000fea0003800100 */
[----:B------:R-:W-:Y:S05]  /*14b0*/  @P3 BRA `(.L_x_50) ;  /* 0x0000000000243947 */ /* 0x000fea0003800000 */
[----:B--23--:R-:W2:Y:S01]  /*14c0*/  LDS R2, [UR14+0x8] ;  /* 0x0000080eff027984 */ /* 0x00cea20008000800 */
[----:B------:R-:W-:-:S05]  /*14d0*/  IMAD.MOV.U32 R3, RZ, RZ, 0x6000 ;  /* 0x00006000ff037424 */ /* 0x000fca00078e00ff */
[----:B--2---:R-:W-:-:S04]  /*14e0*/  LOP3.LUT R2, R2, 0x6000, R3, 0xd8, !PT ;  /* 0x0000600002027812 */ /* 0x004fc800078ed803 */
[----:B------:R-:W-:-:S05]  /*14f0*/  LOP3.LUT R2, R2, 0x400000, RZ, 0xb8, !PT ;  /* 0x0040000002027812 */ /* 0x000fca00078eb8ff */
[----:B------:R2:W-:Y:S02]  /*1500*/  STS [UR14+0x8], R2 ;  /* 0x00000802ff007988 */ /* 0x0005e4000800080e */
.L_x_49:
[----:B------:R-:W-:Y:S05]  /*1510*/  BSYNC.RELIABLE B3 ;  /* 0x0000000000037941 */ /* 0x000fea0003800100 */
.L_x_46:
[----:B--23-5:R-:W2:Y:S02]  /*1520*/  @!P3 LDS R2, [UR14+0x8] ;  /* 0x0000080eff02b984 */ /* 0x02cea40008000800 */
[----:B--2---:R-:W-:-:S05]  /*1530*/  @!P3 LOP3.LUT R2, R2, 0x8000, RZ, 0xb8, !PT ;  /* 0x000080000202b812 */ /* 0x004fca00078eb8ff */
[----:B------:R5:W-:Y:S02]  /*1540*/  @!P3 STS [UR14+0x8], R2 ;  /* 0x00000802ff00b988 */ /* 0x000be4000800080e */
.L_x_50:
[----:B------:R-:W-:Y:S05]  /*1550*/  BSYNC.RECONVERGENT B4 ;  /* 0x0000000000047941 */ /* 0x000fea0003800200 */
.L_x_45:
[----:B------:R-:W-:Y:S05]  /*1560*/  WARPSYNC.ALL ;  /* 0x0000000000007948 */ /* 0x000fea0003800000 */
[----:B------:R-:W-:Y:S01]  /*1570*/  NOP ;  /* 0x0000000000007918 */ /* 0x000fe20000000000 */
[----:B------:R-:W-:-:S04]  /*1580*/  UIADD3 UR4, UPT, UPT, UR4, 0x100, URZ ;  /* 0x0000010004047890 */ /* 0x000fc8000fffe0ff */
[----:B------:R-:W-:-:S04]  /*1590*/  UIADD3 UR16, UP0, UPT, UR4, UR16, URZ ;  /* 0x0000001004107290 */ /* 0x000fc8000ff1e0ff */
[----:B------:R-:W-:Y:S01]  /*15a0*/  ULEA.HI.X.SX32 UR17, UR4, UR17, 0x1, UP0 ;  /* 0x0000001104117291 */ /* 0x000fe200080f0eff */
[----:B------:R-:W-:Y:S11]  /*15b0*/  @P0 BRA `(.L_x_51) ;  /* 0x0000000000300947 */ /* 0x000ff60003800000 */
[----:B--23-5:R-:W2:Y:S01]  /*15c0*/  S2R R2, SR_LANEID ;  /* 0x0000000000027919 */ /* 0x02cea20000000000 */
[----:B------:R-:W-:Y:S05]  /*15d0*/  WARPSYNC.ALL ;  /* 0x0000000000007948 */ /* 0x000fea0003800000 */
[----:B------:R-:W-:Y:S01]  /*15e0*/  NOP ;  /* 0x0000000000007918 */ /* 0x000fe20000000000 */
[----:B--2---:R-:W-:-:S05]  /*15f0*/  IMAD.SHL.U32 R4, R2, 0x4, RZ ;  /* 0x0000000402047824 */ /* 0x004fca00078e00ff */
[----:B------:R-:W2:Y:S01]  /*1600*/  LDS R5, [R4+UR14] ;  /* 0x0000000e04057984 */ /* 0x000ea20008000800 */
[----:B------:R-:W-:-:S05]  /*1610*/  IADD3 R2, P1, PT, R4, UR16, RZ ;  /* 0x0000001004027c10 */ /* 0x000fca000ff3e0ff */
[----:B------:R-:W-:-:S05]  /*1620*/  IMAD.X R3, RZ, RZ, UR17, P1 ;  /* 0x00000011ff037e24 */ /* 0x000fca00088e06ff */
[----:B--2---:R2:W3:Y:S01]  /*1630*/  ATOMG.E.EXCH.STRONG.GPU PT, RZ, [R2], R5 ;  /* 0x0000000502ff73a8 */ /* 0x0044e200041ee100 */
[----:B------:R-:W-:-:S04]  /*1640*/  DEPBAR {5,4,3,2,1,0} ;  /* 0x0000003f0000791a */ /* 0x000fc80000000000 */
[----:B------:R-:W5:Y:S02]  /*1650*/  CCTL.E.C.LDCU.IV.DEEP [UR16] ;  /* 0x0000000010007540 */ /* 0x000f640009c08000 */
[----:B-----5:R2:W-:Y:S01]  /*1660*/  UTMACCTL.IV [UR16] ;  /* 0x00000000100079b9 */ /* 0x0205e20008000000 */
[----:B------:R-:W-:Y:S01]  /*1670*/  NOP ;  /* 0x0000000000007918 */ /* 0x000fe20000000000 */
.L_x_51:
[----:B------:R-:W-:Y:S05]  /*1680*/  @P0 BRA `(.L_x_52) ;  /* 0x00000000000c0947 */ /* 0x000fea0003800000 */
[----:B------:R0:W-:Y:S01]  /*1690*/  UTMACMDFLUSH ;  /* 0x00000000000079b7 */ /* 0x0001e20000000000 */
[----:B------:R-:W-:Y:S05]  /*16a0*/  @P0 BRA `(.L_x_52) ;  /* 0x0000000000040947 */ /* 0x000fea0003800000 */
[----:B------:R-:W-:-:S04]  /*16b0*/  DEPBAR.LE SB0, 0x0 ;  /* 0x000080000000791a */ /* 0x000fc80000000000 */
.L_x_52:
[----:B------:R-:W-:Y:S05]  /*16c0*/  WARPSYNC.ALL ;  /* 0x0000000000007948 */ /* 0x000fea0003800000 */
[----:B------:R-:W-:Y:S01]  /*16d0*/  NOP ;  /* 0x0000000000007918 */ /* 0x000fe20000000000 */
[----:B---3--:R-:W-:Y:S01]  /*16e0*/  BAR.SYNC.DEFER_BLOCKING 0x0 ;  /* 0x0000000000007b1d */ /* 0x008fe20000010000 */
[----:B------:R-:W-:Y:S01]  /*16f0*/  ISETP.GE.AND P0, PT, R12, 0x1, PT ;  /* 0x000000010c00780c */ /* 0x000fe20003f06270 */
[----:B------:R-:W-:Y:S01]  /*1700*/  USHF.L.U32 UR15, UR15, 0x8, URZ ;  /* 0x000000080f0f7899 */ /* 0x000fe200080006ff */
[----:B--2--5:R-:W-:Y:S01]  /*1710*/  SHF.R.U32.HI R2, RZ, 0x5, R0 ;  /* 0x00000005ff027819 */ /* 0x024fe20000011600 */
[----:B------:R-:W-:-:S02]  /*1720*/  USHF.L.U32 UR11, UR11, 0x7, URZ ;  /* 0x000000070b0b7899 */ /* 0x000fc400080006ff */
[----:B------:R-:W-:Y:S01]  /*1730*/  VOTEU.ALL UP0, P3 ;  /* 0x0000000000ff7886 */ /* 0x000fe20001800000 */
[----:B------:R-:W-:Y:S01]  /*1740*/  UMOV UR4, 0x1 ;  /* 0x0000000100047882 */ /* 0x000fe20000000000 */
[----:B------:R-:W-:Y:S01]  /*1750*/  VOTEU.ALL UP1, P3 ;  /* 0x0000000000ff7886 */ /* 0x000fe20001820000 */
[----:B------:R-:W-:Y:S02]  /*1760*/  R2UR UR18, R2 ;  /* 0x00000000021272ca */ /* 0x000fe400000e0000 */
[----:B------:R-:W-:-:S04]  /*1770*/  @!UP0 UIADD3 UR8, UPT, UPT, -UR4, 0x100000, URZ ;  /* 0x0010000004088890 */ /* 0x000fc8000fffe1ff */
[----:B------:R-:W-:Y:S02]  /*1780*/  @!UP0 USHF.L.U32 UR9, UR8, 0xb, URZ ;  /* 0x0000000b08098899 */ /* 0x000fe400080006ff */
[----:B------:R-:W-:Y:S02]  /*1790*/  @!UP0 USHF.L.U32 UR8, UR8, 0x1, URZ ;  /* 0x0000000108088899 */ /* 0x000fe400080006ff */
[----:B------:R-:W-:-:S04]  /*17a0*/  @!UP0 UIADD3 UR4, UPT, UPT, -UR4, 0x100000, URZ ;  /* 0x0010000004048890 */ /* 0x000fc8000fffe1ff */
[----:B------:R-:W-:Y:S02]  /*17b0*/  @!UP0 USHF.L.U32 UR5, UR4, 0xb, URZ ;  /* 0x0000000b04058899 */ /* 0x000fe400080006ff */
[----:B------:R-:W-:Y:S01]  /*17c0*/  @!UP0 USHF.L.U32 UR4, UR4, 0x1, URZ ;  /* 0x0000000104048899 */ /* 0x000fe200080006ff */
[----:B------:R-:W-:Y:S01]  /*17d0*/  VOTEU.ALL UP0, P3 ;  /* 0x0000000000ff7886 */ /* 0x000fe20001800000 */
[----:B------:R-:W2:Y:S04]  /*17e0*/  FENCE.VIEW.ASYNC.S ;  /* 0x00000000000073c6 */ /* 0x000ea80000000000 */
[----:B--2---:R2:W3:Y:S06]  /*17f0*/  @!UP0 SYNCS.EXCH.64 URZ, [UR14+0x18000], UR8 ;  /* 0x018000080eff85b2 */ /* 0x0044ec0008000100 */
[----:B------:R2:W5:Y:S01]  /*1800*/  @!UP1 SYNCS.EXCH.64 URZ, [UR14+0x18010], UR4 ;  /* 0x018010040eff95b2 */ /* 0x0005620008000100 */
[----:B------:R-:W-:Y:S05]  /*1810*/  @!P0 BRA `(.L_x_53) ;  /* 0x00000008009c8947 */ /* 0x000fea0003800000 */
[----:B---3-5:R-:W-:Y:S01]  /*1820*/  BAR.SYNC.DEFER_BLOCKING 0x0 ;  /* 0x0000000000007b1d */ /* 0x028fe20000010000 */
[----:B------:R-:W-:Y:S01]  /*1830*/  ELECT P1, URZ, PT ;  /* 0x0000000000ff782f */ /* 0x000fe20003820000 */
[----:B------:R-:W-:Y:S01]  /*1840*/  @!P3 IMAD.MOV.U32 R2, RZ, RZ, 0x18000 ;  /* 0x00018000ff02b424 */ /* 0x000fe200078e00ff */
[----:B--2---:R-:W-:Y:S02]  /*1850*/  UIADD3 UR4, UPT, UPT, UR14, 0x10000, URZ ;  /* 0x000100000e047890 */ /* 0x004fe4000fffe0ff */
[----:B------:R-:W-:Y:S01]  /*1860*/  ISETP.LT.U32.AND P1, PT, R132, 0x40, P1 ;  /* 0x000000408400780c */ /* 0x000fe20000f21070 */
[----:B------:R-:W-:Y:S01]  /*1870*/  ULOP3.LUT UR5, UR18, 0x1, URZ, 0xc0, !UPT ;  /* 0x0000000112057892 */ /* 0x000fe2000f8ec0ff */
[----:B------:R-:W-:-:S03]  /*1880*/  ELECT P0, URZ, PT ;  /* 0x0000000000ff782f */ /* 0x000fc60003800000 */
[----:B------:R-:W-:Y:S02]  /*1890*/  ULEA UR8, UR5, UR4, 0xe ;  /* 0x0000000405087291 */ /* 0x000fe4000f8e70ff */
[----:B------:R-:W-:Y:S01]  /*18a0*/  USHF.L.U32 UR10, UR5, 0x6, URZ ;  /* 0x00000006050a7899 */ /* 0x000fe200080006ff */
[----:B------:R-:W-:Y:S01]  /*18b0*/  ISETP.LT.U32.AND P0, PT, R132, 0x80, P0 ;  /* 0x000000808400780c */ /* 0x000fe20000701070 */
[----:B------:R-:W-:Y:S02]  /*18c0*/  ULOP3.LUT UR19, UR18, 0x3, URZ, 0xc0, !UPT ;  /* 0x0000000312137892 */ /* 0x000fe4000f8ec0ff */
[----:B------:R-:W-:Y:S02]  /*18d0*/  USHF.R.U32.HI UR26, URZ, 0x4, UR14 ;  /* 0x00000004ff1a7899 */ /* 0x000fe4000801160e */
[----:B------:R-:W-:Y:S01]  /*18e0*/  VOTEU.ANY UP1, P1 ;  /* 0x0000000000ff7886 */ /* 0x000fe20000820100 */
[----:B------:R-:W-:Y:S02]  /*18f0*/  ULEA UR28, UR19, UR14, 0xe ;  /* 0x0000000e131c7291 */ /* 0x000fe4000f8e70ff */
[----:B------:R-:W-:-:S02]  /*1900*/  ULEA UR30, UR19, UR15, 0x6 ;  /* 0x0000000f131e7291 */ /* 0x000fc4000f8e30ff */
[----:B------:R-:W-:Y:S02]  /*1910*/  @UP1 UIADD3 UR9, UPT, UPT, UR14, 0x18000, URZ ;  /* 0x000180000e091890 */ /* 0x000fe4000fffe0ff */
[----:B------:R2:W-:Y:S01]  /*1920*/  @!P3 SYNCS.ARRIVE.TRANS64 RZ, [UR14+0x18000], R2 ;  /* 0x01800002ffffb9a7 */ /* 0x0005e2000800000e */
[----:B------:R-:W-:Y:S01]  /*1930*/  VOTEU.ANY UP1, P1 ;  /* 0x0000000000ff7886 */ /* 0x000fe20000820100 */
[----:B------:R-:W-:Y:S01]  /*1940*/  BAR.SYNC.DEFER_BLOCKING 0x0 ;  /* 0x0000000000007b1d */ /* 0x000fe20000010000 */
[----:B------:R-:W-:Y:S02]  /*1950*/  USHF.R.U32.HI UR4, URZ, 0x4, UR4 ;  /* 0x00000004ff047899 */ /* 0x000fe40008011604 */
[----:B------:R-:W-:Y:S02]  /*1960*/  USGXT.U32 UR26, UR26, 0xe ;  /* 0x0000000e1a1a789a */ /* 0x000fe40008000000 */
[----:B------:R-:W-:Y:S01]  /*1970*/  USGXT.U32 UR22, UR4, 0xe ;  /* 0x0000000e0416789a */ /* 0x000fe20008000000 */
[----:B------:R-:W-:Y:S01]  /*1980*/  VOTEU.ANY UP0, P0 ;  /* 0x0000000000ff7886 */ /* 0x000fe20000000100 */
[----:B------:R-:W-:Y:S01]  /*1990*/  VOTEU.ANY UP2, P0 ;  /* 0x0000000000ff7886 */ /* 0x000fe20000040100 */
[----:B------:R-:W-:Y:S01]  /*19a0*/  UMOV UR4, URZ ;  /* 0x000000ff00047c82 */ /* 0x000fe20008000000 */
[----:B------:R-:W-:Y:S01]  /*19b0*/  UMOV UR23, 0x40004040 ;  /* 0x4000404000177882 */ /* 0x000fe20000000000 */
[----:B------:R-:W-:Y:S01]  /*19c0*/  UMOV UR27, 0x40004040 ;  /* 0x40004040001b7882 */ /* 0x000fe20000000000 */
[----:B------:R-:W-:Y:S01]  /*19d0*/  @UP0 UIADD3 UR29, UPT, UPT, UR14, 0x18000, URZ ;  /* 0x000180000e1d0890 */ /* 0x000fe2000fffe0ff */
[----:B------:R-:W-:Y:S01]  /*19e0*/  @UP0 UMOV UR31, URZ ;  /* 0x000000ff001f0c82 */ /* 0x000fe20008000000 */
[----:B------:R-:W-:-:S02]  /*19f0*/  UIADD3 UR20, UP0, UPT, UR26, 0x4000080, URZ ;  /* 0x040000801a147890 */ /* 0x000fc4000ff1e0ff */
[----:B------:R-:W-:Y:S02]  /*1a00*/  ULOP3.LUT UR26, UR26, 0x4000000, URZ, 0xfc, !UPT ;  /* 0x040000001a1a7892 */ /* 0x000fe4000f8efcff */
[----:B------:R-:W-:Y:S02]  /*1a10*/  UIADD3.X UR21, UPT, UPT, UR4, 0x40004040, URZ, UP0, !UPT ;  /* 0x4000404004157890 */ /* 0x000fe400087fe4ff */
[----:B------:R-:W-:Y:S02]  /*1a20*/  UIADD3 UR24, UP0, UPT, UR22, 0x2, URZ ;  /* 0x0000000216187890 */ /* 0x000fe4000ff1e0ff */
[----:B------:R-:W-:Y:S01]  /*1a30*/  UIADD3.64 UR34, UPT, UPT, UR20, 0x80, URZ ;  /* 0x0000008014227897 */ /* 0x000fe2000fffe0ff */
[----:B------:R2:W-:Y:S01]  /*1a40*/  @UP1 UTMALDG.2D [UR8], [UR6] ;  /* 0x00000008060015b4 */ /* 0x0005e20008008000 */
[----:B------:R-:W-:Y:S02]  /*1a50*/  UIADD3.X UR25, UPT, UPT, UR4, 0x40004040, URZ, UP0, !UPT ;  /* 0x4000404004197890 */ /* 0x000fe400087fe4ff */
[----:B------:R-:W-:-:S02]  /*1a60*/  UIADD3.64 UR36, UPT, UPT, UR20, 0x100, URZ ;  /* 0x0000010014247897 */ /* 0x000fc4000fffe0ff */
[----:B------:R-:W-:Y:S02]  /*1a70*/  UIADD3.64 UR38, UPT, UPT, UR20, 0x180, URZ ;  /* 0x0000018014267897 */ /* 0x000fe4000fffe0ff */
[----:B------:R-:W-:Y:S01]  /*1a80*/  UIADD3.64 UR40, UPT, UPT, UR20, 0x200, URZ ;  /* 0x0000020014287897 */ /* 0x000fe2000fffe0ff */
[----:B------:R3:W-:Y:S06]  /*1a90*/  MEMBAR.ALL.CTA ;  /* 0x0000000000007992 */ /* 0x0007ec0000008000 */
[----:B---3--:R-:W3:Y:S01]  /*1aa0*/  FENCE.VIEW.ASYNC.S ;  /* 0x00000000000073c6 */ /* 0x008ee20000000000 */
[----:B------:R-:W-:-:S02]  /*1ab0*/  UIADD3.64 UR42, UPT, UPT, UR20, 0x280, URZ ;  /* 0x00000280142a7897 */ /* 0x000fc4000fffe0ff */
[----:B------:R-:W-:Y:S02]  /*1ac0*/  UIADD3.64 UR44, UPT, UPT, UR20, 0x300, URZ ;  /* 0x00000300142c7897 */ /* 0x000fe4000fffe0ff */
[----:B------:R-:W-:Y:S02]  /*1ad0*/  UIADD3.64 UR46, UPT, UPT, UR24, 0x2, URZ ;  /* 0x00000002182e7897 */ /* 0x000fe4000fffe0ff */
[----:B------:R-:W-:Y:S02]  /*1ae0*/  UIADD3.64 UR48, UPT, UPT, UR24, 0x4, URZ ;  /* 0x0000000418307897 */ /* 0x000fe4000fffe0ff */
[----:B------:R-:W-:Y:S02]  /*1af0*/  UIADD3.64 UR50, UPT, UPT, UR24, 0x3fe, URZ ;  /* 0x000003fe18327897 */ /* 0x000fe4000fffe0ff */
[----:B------:R-:W-:Y:S02]  /*1b00*/  UIADD3.64 UR52, UPT, UPT, UR24, 0x400, URZ ;  /* 0x0000040018347897 */ /* 0x000fe4000fffe0ff */
[----:B------:R-:W-:-:S02]  /*1b10*/  UIADD3.64 UR54, UPT, UPT, UR24, 0x402, URZ ;  /* 0x0000040218367897 */ /* 0x000fc4000fffe0ff */
[----:B------:R-:W-:Y:S02]  /*1b20*/  UIADD3.64 UR56, UPT, UPT, UR24, 0x404, URZ ;  /* 0x0000040418387897 */ /* 0x000fe4000fffe0ff */
[----:B------:R-:W-:Y:S01]  /*1b30*/  UISETP.NE.U32.AND UP0, UPT, UR18, URZ, UPT ;  /* 0x000000ff1200728c */ /* 0x000fe2000bf05070 */
[----:B---3--:R-:W-:Y:S06]  /*1b40*/  BAR.SYNC.DEFER_BLOCKING 0x0 ;  /* 0x0000000000007b1d */ /* 0x008fec0000010000 */
[----:B------:R2:W-:Y:S02]  /*1b50*/  @UP2 UTMALDG.2D [UR28], [UR12] ;  /* 0x0000001c0c0025b4 */ /* 0x0005e40008008000 */
[----:B------:R-:W-:Y:S06]  /*1b60*/  BAR.SYNC.DEFER_BLOCKING 0x0 ;  /* 0x0000000000007b1d */ /* 0x000fec0000010000 */
[----:B------:R-:W3:Y:S02]  /*1b70*/  SYNCS.PHASECHK.TRANS64.TRYWAIT P0, [UR14+0x18000], RZ ;  /* 0x018000ffff0075a7 */ /* 0x000ee4000800110e */
[----:B--23--:R-:W-:Y:S05]  /*1b80*/  @!P0 BRA `(.L_x_54) ;  /* 0x00000010004c8947 */ /* 0x00cfea0003800000 */
.L_x_66:
[----:B------:R-:W-:Y:S05]  /*1b90*/  BRA.U UP0, `(.L_x_55) ;  /* 0x0000000100647547 */ /* 0x000fea000b800000 */
[----:B------:R-:W-:Y:S01]  /*1ba0*/  UMOV UR4, 0x0 ;  /* 0x0000000000047882 */ /* 0x000fe20000000000 */
[----:B------:R-:W-:Y:S01]  /*1bb0*/  UMOV UR5, 0x8410490 ;  /* 0x0841049000057882 */ /* 0x000fe20000000000 */
[----:B------:R-:W-:Y:S01]  /*1bc0*/  UMOV UR8, 0x0 ;  /* 0x0000000000087882 */ /* 0x000fe20000000000 */
[----:B------:R-:W-:Y:S01]  /*1bd0*/  UMOV UR9, 0x8410490 ;  /* 0x0841049000097882 */ /* 0x000fe20000000000 */
[----:B------:R-:W-:Y:S01]  /*1be0*/  UMOV UR28, 0x0 ;  /* 0x00000000001c7882 */ /* 0x000fe20000000000 */
[----:B------:R-:W-:Y:S01]  /*1bf0*/  UMOV UR29, 0x8410490 ;  /* 0x08410490001d7882 */ /* 0x000fe20000000000 */
[----:B------:R2:W-:Y:S01]  /*1c00*/  UTCHMMA gdesc[UR22], gdesc[UR26], tmem[UR32], tmem[UR4], idesc[UR5], !UPT ;  /* 0x00ff041a160075ea */ /* 0x0005e2000f800020 */
[----:B------:R-:W-:Y:S01]  /*1c10*/  UMOV UR30, 0x0 ;  /* 0x00000000001e7882 */ /* 0x000fe20000000000 */
[----:B------:R-:W-:Y:S01]  /*1c20*/  UMOV UR31, 0x8410490 ;  /* 0x08410490001f7882 */ /* 0x000fe20000000000 */
[----:B------:R2:W-:Y:S01]  /*1c30*/  UTCHMMA gdesc[UR24], gdesc[UR20], tmem[UR32], tmem[UR8], idesc[UR9], UPT ;  /* 0x00ff0814180075ea */ /* 0x0005e2000b800020 */
        /* <DEDUP_REMOVED lines=12> */
[----:B------:R2:W-:Y:S01]  /*1d00*/  UTCHMMA gdesc[UR54], gdesc[UR42], tmem[UR32], tmem[UR62], idesc[UR63], UPT ;  /* 0x00ff3e2a360075ea */ /* 0x0005e2000b800020 */
[----:B------:R2:W-:Y:S01]  /*1d10*/  UTCHMMA gdesc[UR56], gdesc[UR44], tmem[UR32], tmem[UR64], idesc[UR65], UPT ;  /* 0x00ff402c380075ea */ /* 0x0005e2000b800020 */
[----:B------:R-:W-:Y:S01]  /*1d20*/  NOP ;  /* 0x0000000000007918 */ /* 0x000fe20000000000 */
.L_x_55:
[----:B------:R-:W-:Y:S01]  /*1d30*/  ELECT P0, URZ, PT ;  /* 0x0000000000ff782f */ /* 0x000fe20003800000 */
[----:B--2---:R-:W-:-:S03]  /*1d40*/  UIADD3 UR4, UPT, UPT, UR14, 0x18010, URZ ;  /* 0x000180100e047890 */ /* 0x004fc6000fffe0ff */
[----:B------:R-:W-:Y:S01]  /*1d50*/  ISETP.LT.U32.AND P0, PT, R132, 0x20, P0 ;  /* 0x000000208400780c */ /* 0x000fe20000701070 */
[----:B------:R-:W-:-:S12]  /*1d60*/  UMOV UR5, URZ ;  /* 0x000000ff00057c82 */ /* 0x000fd80008000000 */
[----:B------:R-:W-:Y:S01]  /*1d70*/  VOTEU.ANY UP0, P0 ;  /* 0x0000000000ff7886 */ /* 0x000fe20000000100 */
[----:B------:R-:W-:Y:S01]  /*1d80*/  VOTEU.ANY UP1, P0 ;  /* 0x0000000000ff7886 */ /* 0x000fe20000020100 */
[----:B------:R-:W-:-:S03]  /*1d90*/  ISETP.GE.U32.AND P0, PT, R12, 0x81, PT ;  /* 0x000000810c00780c */ /* 0x000fc60003f06070 */
[----:B------:R-:W-:Y:S02]  /*1da0*/  @UP0 UMOV UR8, UR4 ;  /* 0x0000000400080c82 */ /* 0x000fe40008000000 */
[----:B------:R2:W-:Y:S01]  /*1db0*/  @UP1 UTCBAR [UR8], URZ ;  /* 0x000000ff080013e9 */ /* 0x0005e200080000ff */
[----:B------:R-:W-:Y:S06]  /*1dc0*/  BAR.SYNC.DEFER_BLOCKING 0x0 ;  /* 0x0000000000007b1d */ /* 0x000fec0000010000 */
[----:B------:R-:W3:Y:S02]  /*1dd0*/  SYNCS.PHASECHK.TRANS64.TRYWAIT P1, [UR14+0x18010], RZ ;  /* 0x018010ffff0075a7 */ /* 0x000ee4000802110e */
[----:B--23--:R-:W-:Y:S05]  /*1de0*/  @!P1 BRA `(.L_x_56) ;  /* 0x0000000c00c09947 */ /* 0x00cfea0003800000 */
.L_x_67:
[----:B------:R-:W-:Y:S05]  /*1df0*/  @!P0 BRA `(.L_x_53) ;  /* 0x0000000400248947 */ /* 0x000fea0003800000 */
[----:B------:R-:W-:Y:S01]  /*1e00*/  IMAD.MOV.U32 R2, RZ, RZ, 0x1 ;  /* 0x00000001ff027424 */ /* 0x000fe200078e00ff */
[----:B------:R-:W2:Y:S01]  /*1e10*/  LDCU UR33, c[0x0][0x3a0] ;  /* 0x00007400ff2177ac */ /* 0x000ea20008000800 */
[----:B------:R-:W-:-:S05]  /*1e20*/  UMOV UR31, 0x80 ;  /* 0x00000080001f7882 */ /* 0x000fca0000000000 */
.L_x_60:
[----:B------:R-:W-:Y:S01]  /*1e30*/  BAR.SYNC.DEFER_BLOCKING 0x0 ;  /* 0x0000000000007b1d */ /* 0x000fe20000010000 */
[----:B------:R-:W-:Y:S01]  /*1e40*/  ELECT P1, URZ, PT ;  /* 0x0000000000ff782f */ /* 0x000fe20003820000 */
[----:B------:R-:W-:Y:S01]  /*1e50*/  @!P3 IMAD.MOV.U32 R3, RZ, RZ, 0x18000 ;  /* 0x00018000ff03b424 */ /* 0x000fe200078e00ff */
[----:B------:R-:W-:Y:S02]  /*1e60*/  ULOP3.LUT UR10, UR18, 0x1, URZ, 0xc0, !UPT ;  /* 0x00000001120a7892 */ /* 0x000fe4000f8ec0ff */
[C---:B------:R-:W-:Y:S02]  /*1e70*/  ISETP.LT.U32.AND P1, PT, R132.reuse, 0x40, P1 ;  /* 0x000000408400780c */ /* 0x040fe40000f21070 */
[----:B------:R-:W-:Y:S01]  /*1e80*/  ELECT P0, URZ, PT ;  /* 0x0000000000ff782f */ /* 0x000fe20003800000 */
[----:B------:R-:W-:Y:S02]  /*1e90*/  ULEA UR8, UR10, UR14, 0xe ;  /* 0x0000000e0a087291 */ /* 0x000fe4000f8e70ff */
[----:B------:R-:W-:Y:S01]  /*1ea0*/  ULEA UR10, UR10, UR31, 0x6 ;  /* 0x0000001f0a0a7291 */ /* 0x000fe2000f8e30ff */
[----:B------:R-:W-:Y:S01]  /*1eb0*/  ISETP.LT.U32.AND P0, PT, R132, 0x80, P0 ;  /* 0x000000808400780c */ /* 0x000fe20000701070 */
[----:B------:R-:W-:-:S04]  /*1ec0*/  ULOP3.LUT UR19, UR18, 0x3, URZ, 0xc0, !UPT ;  /* 0x0000000312137892 */ /* 0x000fc8000f8ec0ff */
[----:B------:R-:W-:Y:S02]  /*1ed0*/  ULEA UR28, UR19, UR14, 0xe ;  /* 0x0000000e131c7291 */ /* 0x000fe4000f8e70ff */
[----:B------:R-:W-:Y:S01]  /*1ee0*/  VOTEU.ANY UP0, P1 ;  /* 0x0000000000ff7886 */ /* 0x000fe20000800100 */
[----:B------:R-:W-:-:S04]  /*1ef0*/  ULEA UR30, UR19, UR15, 0x6 ;  /* 0x0000000f131e7291 */ /* 0x000fc8000f8e30ff */
[----:B------:R-:W-:Y:S01]  /*1f00*/  @UP0 UIADD3 UR8, UPT, UPT, UR8, 0x10000, URZ ;  /* 0x0001000008080890 */ /* 0x000fe2000fffe0ff */
[----:B------:R3:W-:Y:S01]  /*1f10*/  @!P3 SYNCS.ARRIVE.TRANS64 RZ, [UR14+0x18000], R3 ;  /* 0x01800003ffffb9a7 */ /* 0x0007e2000800000e */
[----:B------:R-:W-:Y:S01]  /*1f20*/  @UP0 UIADD3 UR9, UPT, UPT, UR14, 0x18000, URZ ;  /* 0x000180000e090890 */ /* 0x000fe2000fffe0ff */
[----:B------:R-:W-:Y:S01]  /*1f30*/  VOTEU.ANY UP0, P1 ;  /* 0x0000000000ff7886 */ /* 0x000fe20000800100 */
[----:B------:R-:W-:Y:S01]  /*1f40*/  BAR.SYNC.DEFER_BLOCKING 0x0 ;  /* 0x0000000000007b1d */ /* 0x000fe20000010000 */
[----:B---3--:R-:W-:-:S05]  /*1f50*/  IMAD.U32 R3, R2, -0x80000000, RZ ;  /* 0x8000000002037824 */ /* 0x008fca00078e00ff */
[----:B------:R-:W-:-:S05]  /*1f60*/  VOTEU.ANY UP1, P0 ;  /* 0x0000000000ff7886 */ /* 0x000fca0000020100 */
[----:B------:R-:W-:Y:S01]  /*1f70*/  @UP1 UIADD3 UR29, UPT, UPT, UR14, 0x18000, URZ ;  /* 0x000180000e1d1890 */ /* 0x000fe2000fffe0ff */
[----:B------:R-:W-:Y:S01]  /*1f80*/  VOTEU.ANY UP1, P0 ;  /* 0x0000000000ff7886 */ /* 0x000fe20000020100 */
[----:B------:R3:W-:Y:S01]  /*1f90*/  @UP0 UTMALDG.2D [UR8], [UR6] ;  /* 0x00000008060005b4 */ /* 0x0007e20008008000 */
[----:B------:R-:W-:Y:S01]  /*1fa0*/  UISETP.NE.U32.AND UP0, UPT, UR18, URZ, UPT ;  /* 0x000000ff1200728c */ /* 0x000fe2000bf05070 */
[----:B------:R5:W-:Y:S06]  /*1fb0*/  MEMBAR.ALL.CTA ;  /* 0x0000000000007992 */ /* 0x000bec0000008000 */
[----:B-----5:R-:W5:Y:S02]  /*1fc0*/  FENCE.VIEW.ASYNC.S ;  /* 0x00000000000073c6 */ /* 0x020f640000000000 */
[----:B-----5:R-:W-:Y:S06]  /*1fd0*/  BAR.SYNC.DEFER_BLOCKING 0x0 ;  /* 0x0000000000007b1d */ /* 0x020fec0000010000 */
[----:B------:R3:W-:Y:S02]  /*1fe0*/  @UP1 UTMALDG.2D [UR28], [UR12] ;  /* 0x0000001c0c0015b4 */ /* 0x0007e40008008000 */
[----:B------:R-:W-:Y:S06]  /*1ff0*/  BAR.SYNC.DEFER_BLOCKING 0x0 ;  /* 0x0000000000007b1d */ /* 0x000fec0000010000 */
[----:B------:R-:W5:Y:S02]  /*2000*/  SYNCS.PHASECHK.TRANS64.TRYWAIT P0, [UR14+0x18000], R3 ;  /* 0x01800003ff0075a7 */ /* 0x000f64000800110e */
[----:B---3-5:R-:W-:Y:S05]  /*2010*/  @!P0 BRA `(.L_x_57) ;  /* 0x0000000c00408947 */ /* 0x028fea0003800000 */
.L_x_68:
[----:B------:R-:W-:Y:S05]  /*2020*/  BRA.U UP0, `(.L_x_58) ;  /* 0x0000000100647547 */ /* 0x000fea000b800000 */
[----:B------:R-:W-:Y:S01]  /*2030*/  UMOV UR8, 0x0 ;  /* 0x0000000000087882 */ /* 0x000fe20000000000 */
[----:B------:R-:W-:Y:S01]  /*2040*/  UMOV UR9, 0x8410490 ;  /* 0x0841049000097882 */ /* 0x000fe20000000000 */
[----:B------:R-:W-:Y:S01]  /*2050*/  UMOV UR28, 0x0 ;  /* 0x00000000001c7882 */ /* 0x000fe20000000000 */
[----:B------:R-:W-:Y:S01]  /*2060*/  UMOV UR29, 0x8410490 ;  /* 0x08410490001d7882 */ /* 0x000fe20000000000 */
        /* <DEDUP_REMOVED lines=21> */
.L_x_58:
[----:B------:R-:W-:-:S04]  /*21c0*/  ELECT P0, URZ, PT ;  /* 0x0000000000ff782f */ /* 0x000fc80003800000 */
[----:B------:R-:W-:-:S13]  /*21d0*/  ISETP.LT.U32.AND P0, PT, R132, 0x20, P0 ;  /* 0x000000208400780c */ /* 0x000fda0000701070 */
[----:B------:R-:W-:Y:S01]  /*21e0*/  VOTEU.ANY UP0, P0 ;  /* 0x0000000000ff7886 */ /* 0x000fe20000000100 */
[----:B------:R-:W-:-:S04]  /*21f0*/  VOTEU.ANY UP1, P0 ;  /* 0x0000000000ff7886 */ /* 0x000fc80000020100 */
[----:B---3--:R-:W-:Y:S02]  /*2200*/  @UP0 UMOV UR8, UR4 ;  /* 0x0000000400080c82 */ /* 0x008fe40008000000 */
[----:B------:R3:W-:Y:S01]  /*2210*/  @UP1 UTCBAR [UR8], URZ ;  /* 0x000000ff080013e9 */ /* 0x0007e200080000ff */
[----:B------:R-:W-:Y:S06]  /*2220*/  BAR.SYNC.DEFER_BLOCKING 0x0 ;  /* 0x0000000000007b1d */ /* 0x000fec0000010000 */
[----:B------:R-:W5:Y:S02]  /*2230*/  SYNCS.PHASECHK.TRANS64.TRYWAIT P0, [UR14+0x18010], R3 ;  /* 0x01801003ff0075a7 */ /* 0x000f64000800110e */
[----:B---3-5:R-:W-:Y:S05]  /*2240*/  @!P0 BRA `(.L_x_59) ;  /* 0x0000000800c08947 */ /* 0x028fea0003800000 */
.L_x_69:
[----:B------:R-:W-:Y:S01]  /*2250*/  UIADD3 UR31, UPT, UPT, UR31, 0x80, URZ ;  /* 0x000000801f1f7890 */ /* 0x000fe2000fffe0ff */
[----:B------:R-:W-:-:S03]  /*2260*/  LOP3.LUT R2, R2, 0x1, RZ, 0x3c, !PT ;  /* 0x0000000102027812 */ /* 0x000fc600078e3cff */
[----:B--2---:R-:W-:-:S09]  /*2270*/  UISETP.GE.AND UP0, UPT, UR31, UR33, UPT ;  /* 0x000000211f00728c */ /* 0x004fd2000bf06270 */
[----:B------:R-:W-:Y:S05]  /*2280*/  BRA.U !UP0, `(.L_x_60) ;  /* 0xfffffff908e87547 */ /* 0x000fea000b83ffff */
.L_x_53:
[----:B---3-5:R-:W-:Y:S06]  /*2290*/  BAR.SYNC.DEFER_BLOCKING 0x0 ;  /* 0x0000000000007b1d */ /* 0x028fec0000010000 */
[----:B------:R-:W-:Y:S04]  /*22a0*/  BSSY.RECONVERGENT B4, `(.L_x_61) ;  /* 0x0000004000047945 */ /* 0x000fe80003800200 */
[----:B------:R-:W-:Y:S05]  /*22b0*/  @P3 BRA `(.L_x_62) ;  /* 0x0000000000083947 */ /* 0x000fea0003800000 */
[----:B------:R-:W3:Y:S02]  /*22c0*/  SYNCS.CCTL.IV [UR14+0x18000] ;  /* 0x01800000ff0079b1 */ /* 0x000ee4000800000e */
[----:B---3--:R-:W3:Y:S02]  /*22d0*/  SYNCS.CCTL.IV [UR14+0x18010] ;  /* 0x01801000ff0079b1 */ /* 0x008ee4000800000e */
.L_x_62:
[----:B--2---:R-:W-:Y:S05]  /*22e0*/  BSYNC.RECONVERGENT B4 ;  /* 0x0000000000047941 */ /* 0x004fea0003800200 */
.L_x_61:
[----:B------:R-:W-:Y:S01]  /*22f0*/  ULOP3.LUT UR5, UR18, 0x3, URZ, 0xc0, !UPT ;  /* 0x0000000312057892 */ /* 0x000fe2000f8ec0ff */
[C---:B------:R-:W-:Y:S01]  /*2300*/  IMAD.SHL.U32 R2, R0.reuse, 0x10, RZ ;  /* 0x0000001000027824 */ /* 0x040fe200078e00ff */
[----:B------:R-:W-:Y:S01]  /*2310*/  USHF.L.U32 UR18, UR18, 0x5, URZ ;  /* 0x0000000512127899 */ /* 0x000fe200080006ff */
[C---:B------:R-:W-:Y:S01]  /*2320*/  IMAD.SHL.U32 R3, R0.reuse, 0x100, RZ ;  /* 0x0000010000037824 */ /* 0x040fe200078e00ff */
[----:B------:R-:W-:Y:S01]  /*2330*/  ULEA UR4, UR5, UR32, 0x15 ;  /* 0x0000002005047291 */ /* 0x000fe2000f8ea8ff */
[----:B------:R-:W-:Y:S01]  /*2340*/  IMAD.SHL.U32 R0, R0, 0x80, RZ ;  /* 0x0000008000007824 */ /* 0x000fe200078e00ff */
[----:B------:R-:W-:Y:S02]  /*2350*/  ULOP3.LUT UR18, UR18, 0x80, URZ, 0xc0, !UPT ;  /* 0x0000008012127892 */ /* 0x000fe4000f8ec0ff */
[----:B------:R-:W-:Y:S02]  /*2360*/  LOP3.LUT R3, R2, 0x8070, R3, 0xc8, !PT ;  /* 0x0000807002037812 */ /* 0x000fe400078ec803 */
[----:B------:R-:W-:Y:S01]  /*2370*/  ELECT P0, URZ, PT ;  /* 0x0000000000ff782f */ /* 0x000fe20003800000 */
[----:B------:R-:W-:Y:S01]  /*2380*/  UIADD3 UR4, UPT, UPT, UR4, UR18, URZ ;  /* 0x0000001204047290 */ /* 0x000fe2000fffe0ff */
[----:B------:R-:W-:Y:S01]  /*2390*/  LOP3.LUT R0, R3, 0x3f80, R0, 0xf8, !PT ;  /* 0x00003f8003007812 */ /* 0x000fe200078ef800 */
[----:B------:R-:W-:Y:S01]  /*23a0*/  UMOV UR6, UR11 ;  /* 0x0000000b00067c82 */ /* 0x000fe20008000000 */
[----:B------:R-:W-:-:S02]  /*23b0*/  ISETP.LT.U32.AND P0, PT, R132, 0x80, P0 ;  /* 0x000000808400780c */ /* 0x000fc40000701070 */
[C---:B------:R-:W-:Y:S02]  /*23c0*/  LOP3.LUT R2, R0.reuse, 0x10, RZ, 0x3c, !PT ;  /* 0x0000001000027812 */ /* 0x040fe400078e3cff */
[----:B------:R-:W-:Y:S02]  /*23d0*/  LOP3.LUT R3, R0, 0x20, RZ, 0x3c, !PT ;  /* 0x0000002000037812 */ /* 0x000fe400078e3cff */
[----:B----4-:R-:W2:Y:S01]  /*23e0*/  LDTM.x128 R4, tmem[UR4] ;  /* 0x00000004000479ee */ /* 0x010ea200083c0000 */
[----:B------:R-:W-:Y:S01]  /*23f0*/  NOP ;  /* 0x0000000000007918 */ /* 0x000fe20000000000 */
[----:B------:R-:W-:Y:S02]  /*2400*/  ULEA UR4, UR5, UR14, 0xe ;  /* 0x0000000e05047291 */ /* 0x000fe4000f8e70ff */
[----:B------:R-:W-:-:S03]  /*2410*/  ULEA UR5, UR5, UR15, 0x6 ;  /* 0x0000000f05057291 */ /* 0x000fc6000f8e30ff */
[----:B--2---:R-:W-:Y:S01]  /*2420*/  VOTEU.ANY UP1, P0 ;  /* 0x0000000000ff7886 */ /* 0x004fe20000020100 */
[----:B------:R-:W-:Y:S01]  /*2430*/  VOTEU.ANY UP0, P0 ;  /* 0x0000000000ff7886 */ /* 0x000fe20000000100 */
[----:B------:R-:W-:Y:S02]  /*2440*/  F2FP.BF16.F32.PACK_AB R4, R5, R4 ;  /* 0x000000040504723e */ /* 0x000fe400000010ff */
[----:B------:R-:W-:Y:S02]  /*2450*/  F2FP.BF16.F32.PACK_AB R68, R69, R68 ;  /* 0x000000444544723e */ /* 0x000fe400000010ff */
[----:B------:R-:W-:Y:S02]  /*2460*/  F2FP.BF16.F32.PACK_AB R5, R7, R6 ;  /* 0x000000060705723e */ /* 0x000fe400000010ff */
[----:B------:R-:W-:Y:S02]  /*2470*/  F2FP.BF16.F32.PACK_AB R12, R13, R12 ;  /* 0x0000000c0d0c723e */ /* 0x000fe400000010ff */
[----:B------:R-:W-:-:S02]  /*2480*/  F2FP.BF16.F32.PACK_AB R69, R71, R70 ;  /* 0x000000464745723e */ /* 0x000fc400000010ff */
[----:B------:R-:W-:Y:S02]  /*2490*/  F2FP.BF16.F32.PACK_AB R76, R77, R76 ;  /* 0x0000004c4d4c723e */ /* 0x000fe400000010ff */
[----:B------:R-:W-:Y:S02]  /*24a0*/  F2FP.BF16.F32.PACK_AB R6, R9, R8 ;  /* 0x000000080906723e */ /* 0x000fe400000010ff */
[----:B------:R-:W-:Y:S02]  /*24b0*/  F2FP.BF16.F32.PACK_AB R7, R11, R10 ;  /* 0x0000000a0b07723e */ /* 0x000fe400000010ff */
[----:B------:R-:W-:Y:S02]  /*24c0*/  F2FP.BF16.F32.PACK_AB R13, R15, R14 ;  /* 0x0000000e0f0d723e */ /* 0x000fe400000010ff */
[----:B------:R-:W-:Y:S01]  /*24d0*/  F2FP.BF16.F32.PACK_AB R20, R21, R20 ;  /* 0x000000141514723e */ /* 0x000fe200000010ff */
[----:B---3--:R2:W-:Y:S01]  /*24e0*/  STS.128 [R0+UR14], R4 ;  /* 0x0000000400007988 */ /* 0x0085e20008000c0e */
[----:B------:R-:W-:-:S02]  /*24f0*/  F2FP.BF16.F32.PACK_AB R70, R73, R72 ;  /* 0x000000484946723e */ /* 0x000fc400000010ff */
[----:B------:R-:W-:Y:S02]  /*2500*/  F2FP.BF16.F32.PACK_AB R71, R75, R74 ;  /* 0x0000004a4b47723e */ /* 0x000fe400000010ff */
[----:B------:R-:W-:Y:S02]  /*2510*/  F2FP.BF16.F32.PACK_AB R77, R79, R78 ;  /* 0x0000004e4f4d723e */ /* 0x000fe400000010ff */
[----:B------:R-:W-:Y:S01]  /*2520*/  F2FP.BF16.F32.PACK_AB R84, R85, R84 ;  /* 0x000000545554723e */ /* 0x000fe200000010ff */
[----:B------:R3:W-:Y:S01]  /*2530*/  STS.128 [R0+UR14+0x4000], R68 ;  /* 0x0040004400007988 */ /* 0x0007e20008000c0e */
[----:B------:R-:W-:Y:S02]  /*2540*/  F2FP.BF16.F32.PACK_AB R14, R17, R16 ;  /* 0x00000010110e723e */ /* 0x000fe400000010ff */
[----:B------:R-:W-:Y:S02]  /*2550*/  F2FP.BF16.F32.PACK_AB R15, R19, R18 ;  /* 0x00000012130f723e */ /* 0x000fe400000010ff */
[----:B------:R-:W-:-:S02]  /*2560*/  F2FP.BF16.F32.PACK_AB R21, R23, R22 ;  /* 0x000000161715723e */ /* 0x000fc400000010ff */
[----:B------:R-:W-:Y:S01]  /*2570*/  F2FP.BF16.F32.PACK_AB R28, R29, R28 ;  /* 0x0000001c1d1c723e */ /* 0x000fe200000010ff */
[----:B------:R4:W-:Y:S01]  /*2580*/  STS.128 [R2+UR14], R12 ;  /* 0x0000000c02007988 */ /* 0x0009e20008000c0e */
[----:B------:R-:W-:Y:S02]  /*2590*/  F2FP.BF16.F32.PACK_AB R78, R81, R80 ;  /* 0x00000050514e723e */ /* 0x000fe400000010ff */
[----:B------:R-:W-:Y:S02]  /*25a0*/  F2FP.BF16.F32.PACK_AB R79, R83, R82 ;  /* 0x00000052534f723e */ /* 0x000fe400000010ff */
[----:B------:R-:W-:Y:S02]  /*25b0*/  F2FP.BF16.F32.PACK_AB R85, R87, R86 ;  /* 0x000000565755723e */ /* 0x000fe400000010ff */
[----:B------:R-:W-:Y:S01]  /*25c0*/  F2FP.BF16.F32.PACK_AB R92, R93, R92 ;  /* 0x0000005c5d5c723e */ /* 0x000fe200000010ff */
[----:B------:R4:W-:Y:S01]  /*25d0*/  STS.128 [R2+UR14+0x4000], R76 ;  /* 0x0040004c02007988 */ /* 0x0009e20008000c0e */
[----:B------:R-:W-:-:S02]  /*25e0*/  F2FP.BF16.F32.PACK_AB R22, R25, R24 ;  /* 0x000000181916723e */ /* 0x000fc400000010ff */
[----:B------:R-:W-:Y:S02]  /*25f0*/  F2FP.BF16.F32.PACK_AB R23, R27, R26 ;  /* 0x0000001a1b17723e */ /* 0x000fe400000010ff */
[----:B------:R-:W-:Y:S02]  /*2600*/  F2FP.BF16.F32.PACK_AB R29, R31, R30 ;  /* 0x0000001e1f1d723e */ /* 0x000fe400000010ff */
[----:B------:R-:W-:Y:S01]  /*2610*/  F2FP.BF16.F32.PACK_AB R36, R37, R36 ;  /* 0x000000242524723e */ /* 0x000fe200000010ff */
[----:B------:R4:W-:Y:S01]  /*2620*/  STS.128 [R3+UR14], R20 ;  /* 0x0000001403007988 */ /* 0x0009e20008000c0e */
[----:B------:R-:W-:Y:S02]  /*2630*/  F2FP.BF16.F32.PACK_AB R86, R89, R88 ;  /* 0x000000585956723e */ /* 0x000fe400000010ff */
[----:B------:R-:W-:Y:S02]  /*2640*/  F2FP.BF16.F32.PACK_AB R87, R91, R90 ;  /* 0x0000005a5b57723e */ /* 0x000fe400000010ff */
[----:B------:R-:W-:-:S02]  /*2650*/  F2FP.BF16.F32.PACK_AB R93, R95, R94 ;  /* 0x0000005e5f5d723e */ /* 0x000fc400000010ff */
[----:B------:R-:W-:Y:S01]  /*2660*/  F2FP.BF16.F32.PACK_AB R100, R101, R100 ;  /* 0x000000646564723e */ /* 0x000fe200000010ff */
[----:B------:R4:W-:Y:S01]  /*2670*/  STS.128 [R3+UR14+0x4000], R84 ;  /* 0x0040005403007988 */ /* 0x0009e20008000c0e */
        /* <DEDUP_REMOVED lines=8> */
[----:B------:R-:W-:Y:S02]  /*2700*/  LOP3.LUT R8, R0, 0x30, RZ, 0x3c, !PT ;  /* 0x0000003000087812 */ /* 0x000fe400078e3cff */
[----:B------:R-:W-:Y:S02]  /*2710*/  F2FP.BF16.F32.PACK_AB R38, R41, R40 ;  /* 0x000000282926723e */ /* 0x000fe400000010ff */
[----:B------:R-:W-:Y:S01]  /*2720*/  F2FP.BF16.F32.PACK_AB R39, R43, R42 ;  /* 0x0000002a2b27723e */ /* 0x000fe200000010ff */
[----:B------:R4:W-:Y:S01]  /*2730*/  STS.128 [R8+UR14], R28 ;  /* 0x0000001c08007988 */ /* 0x0009e20008000c0e */
[----:B------:R-:W-:-:S02]  /*2740*/  F2FP.BF16.F32.PACK_AB R45, R47, R46 ;  /* 0x0000002e2f2d723e */ /* 0x000fc400000010ff */
[----:B------:R-:W-:Y:S01]  /*2750*/  F2FP.BF16.F32.PACK_AB R52, R53, R52 ;  /* 0x000000343534723e */ /* 0x000fe200000010ff */
[----:B------:R4:W-:Y:S01]  /*2760*/  STS.128 [R8+UR14+0x4000], R92 ;  /* 0x0040005c08007988 */ /* 0x0009e20008000c0e */
[----:B------:R-:W-:Y:S02]  /*2770*/  F2FP.BF16.F32.PACK_AB R102, R105, R104 ;  /* 0x000000686966723e */ /* 0x000fe400000010ff */
[----:B------:R-:W-:Y:S02]  /*2780*/  F2FP.BF16.F32.PACK_AB R103, R107, R106 ;  /* 0x0000006a6b67723e */ /* 0x000fe400000010ff */
[----:B------:R-:W-:Y:S02]  /*2790*/  F2FP.BF16.F32.PACK_AB R109, R111, R110 ;  /* 0x0000006e6f6d723e */ /* 0x000fe400000010ff */
[----:B------:R-:W-:Y:S02]  /*27a0*/  F2FP.BF16.F32.PACK_AB R116, R117, R116 ;  /* 0x000000747574723e */ /* 0x000fe400000010ff */
[----:B------:R-:W-:-:S02]  /*27b0*/  LOP3.LUT R9, R0, 0x40, RZ, 0x3c, !PT ;  /* 0x0000004000097812 */ /* 0x000fc400078e3cff */
[----:B------:R-:W-:Y:S02]  /*27c0*/  F2FP.BF16.F32.PACK_AB R46, R49, R48 ;  /* 0x00000030312e723e */ /* 0x000fe400000010ff */
[----:B------:R-:W-:Y:S01]  /*27d0*/  F2FP.BF16.F32.PACK_AB R47, R51, R50 ;  /* 0x00000032332f723e */ /* 0x000fe200000010ff */
[----:B------:R4:W-:Y:S01]  /*27e0*/  STS.128 [R9+UR14], R36 ;  /* 0x0000002409007988 */ /* 0x0009e20008000c0e */
[----:B------:R-:W-:Y:S02]  /*27f0*/  F2FP.BF16.F32.PACK_AB R53, R55, R54 ;  /* 0x000000363735723e */ /* 0x000fe400000010ff */
[----:B------:R-:W-:Y:S01]  /*2800*/  F2FP.BF16.F32.PACK_AB R60, R61, R60 ;  /* 0x0000003c3d3c723e */ /* 0x000fe200000010ff */
[----:B------:R4:W-:Y:S01]  /*2810*/  STS.128 [R9+UR14+0x4000], R100 ;  /* 0x0040006409007988 */ /* 0x0009e20008000c0e */
[----:B------:R-:W-:Y:S02]  /*2820*/  F2FP.BF16.F32.PACK_AB R110, R113, R112 ;  /* 0x00000070716e723e */ /* 0x000fe400000010ff */
[----:B------:R-:W-:-:S02]  /*2830*/  F2FP.BF16.F32.PACK_AB R111, R115, R114 ;  /* 0x00000072736f723e */ /* 0x000fc400000010ff */
        /* <DEDUP_REMOVED lines=11> */
[----:B--2---:R-:W-:Y:S02]  /*28f0*/  LOP3.LUT R4, R0, 0x60, RZ, 0x3c, !PT ;  /* 0x0000006000047812 */ /* 0x004fe400078e3cff */
[----:B------:R-:W-:Y:S02]  /*2900*/  F2FP.BF16.F32.PACK_AB R62, R65, R64 ;  /* 0x00000040413e723e */ /* 0x000fe400000010ff */
[----:B------:R-:W-:Y:S01]  /*2910*/  F2FP.BF16.F32.PACK_AB R63, R67, R66 ;  /* 0x00000042433f723e */ /* 0x000fe200000010ff */
[----:B------:R4:W-:Y:S01]  /*2920*/  STS.128 [R4+UR14], R52 ;  /* 0x0000003404007988 */ /* 0x0009e20008000c0e */
[----:B------:R-:W-:-:S02]  /*2930*/  F2FP.BF16.F32.PACK_AB R126, R129, R128 ;  /* 0x00000080817e723e */ /* 0x000fc400000010ff */
[----:B------:R-:W-:Y:S01]  /*2940*/  F2FP.BF16.F32.PACK_AB R127, R131, R130 ;  /* 0x00000082837f723e */ /* 0x000fe200000010ff */
[----:B------:R4:W-:Y:S01]  /*2950*/  STS.128 [R4+UR14+0x4000], R116 ;  /* 0x0040007404007988 */ /* 0x0009e20008000c0e */
[----:B---3--:R-:W-:-:S05]  /*2960*/  LOP3.LUT R0, R0, 0x70, RZ, 0x3c, !PT ;  /* 0x0000007000007812 */ /* 0x008fca00078e3cff */
[----:B------:R4:W-:Y:S04]  /*2970*/  STS.128 [R0+UR14], R60 ;  /* 0x0000003c00007988 */ /* 0x0009e80008000c0e */
[----:B------:R4:W-:Y:S01]  /*2980*/  STS.128 [R0+UR14+0x4000], R124 ;  /* 0x0040007c00007988 */ /* 0x0009e20008000c0e */
[----:B------:R2:W-:Y:S06]  /*2990*/  MEMBAR.ALL.CTA ;  /* 0x0000000000007992 */ /* 0x0005ec0000008000 */
[----:B--2---:R-:W2:Y:S02]  /*29a0*/  FENCE.VIEW.ASYNC.S ;  /* 0x00000000000073c6 */ /* 0x004ea40000000000 */
[----:B--2---:R-:W-:Y:S06]  /*29b0*/  BAR.SYNC.DEFER_BLOCKING 0x0 ;  /* 0x0000000000007b1d */ /* 0x004fec0000010000 */
[----:B------:R4:W-:Y:S01]  /*29c0*/  @UP1 UTMASTG.2D [UR4], [UR16] ;  /* 0x00000004100013b5 */ /* 0x0009e20008008000 */
[----:B------:R0:W-:Y:S01]  /*29d0*/  UTMACMDFLUSH ;  /* 0x00000000000079b7 */ /* 0x0001e20000000000 */
[----:B------:R-:W-:-:S04]  /*29e0*/  DEPBAR.LE SB0, 0x0 ;  /* 0x000080000000791a */ /* 0x000fc80000000000 */
[----:B------:R-:W-:Y:S08]  /*29f0*/  BAR.SYNC.DEFER_BLOCKING 0x0 ;  /* 0x0000000000007b1d */ /* 0x000ff00000010000 */
[----:B------:R-:W-:Y:S06]  /*2a00*/  BAR.SYNC.DEFER_BLOCKING 0x0 ;  /* 0x0000000000007b1d */ /* 0x000fec0000010000 */
[----:B----4-:R-:W-:Y:S05]  /*2a10*/  @P2 BRA `(.L_x_63) ;  /* 0x0000000000a02947 */ /* 0x010fea0003800000 */
[----:B------:R-:W2:Y:S01]  /*2a20*/  S2UR UR5, SR_CgaCtaId ;  /* 0x00000000000579c3 */ /* 0x000ea20000008800 */
[----:B------:R-:W-:Y:S01]  /*2a30*/  NOP ;  /* 0x0000000000007918 */ /* 0x000fe20000000000 */
[----:B------:R-:W-:Y:S01]  /*2a40*/  UMOV UR4, 0x50 ;  /* 0x0000005000047882 */ /* 0x000fe20000000000 */
[----:B------:R-:W-:Y:S02]  /*2a50*/  IMAD.U32 R0, RZ, RZ, UR32 ;  /* 0x00000020ff007e24 */ /* 0x000fe4000f8e00ff */
[----:B------:R-:W-:Y:S02]  /*2a60*/  IMAD.MOV.U32 R3, RZ, RZ, 0xff ;  /* 0x000000ffff037424 */ /* 0x000fe400078e00ff */
[----:B------:R-:W-:Y:S01]  /*2a70*/  IMAD.MOV.U32 R7, RZ, RZ, 0x1 ;  /* 0x00000001ff077424 */ /* 0x000fe200078e00ff */
[----:B------:R-:W-:-:S04]  /*2a80*/  LOP3.LUT R0, R0, 0xffff, RZ, 0xc0, !PT ;  /* 0x0000ffff00007812 */ /* 0x000fc800078ec0ff */
[----:B------:R-:W-:-:S05]  /*2a90*/  SHF.R.U32.HI R0, RZ, 0x5, R0 ;  /* 0x00000005ff007819 */ /* 0x000fca0000011600 */
[----:B------:R-:W-:Y:S01]  /*2aa0*/  VIADD R2, R0, 0x10 ;  /* 0x0000001000027836 */ /* 0x000fe20000000000 */
[----:B------:R-:W-:Y:S01]  /*2ab0*/  SHF.L.U32 R0, R3, R0, RZ ;  /* 0x0000000003007219 */ /* 0x000fe200000006ff */
[----:B--2---:R-:W-:-:S03]  /*2ac0*/  ULEA UR6, UR5, UR4, 0x18 ;  /* 0x0000000405067291 */ /* 0x004fc6000f8ec0ff */
[----:B------:R-:W-:-:S04]  /*2ad0*/  SHF.L.U32 R3, R7, R2, RZ ;  /* 0x0000000207037219 */ /* 0x000fc800000006ff */
[----:B------:R-:W-:Y:S02]  /*2ae0*/  LOP3.LUT R0, R3, R0, RZ, 0xfc, !PT ;  /* 0x0000000003007212 */ /* 0x000fe400078efcff */
[----:B------:R-:W2:Y:S02]  /*2af0*/  LDS R5, [UR6] ;  /* 0x00000006ff057984 */ /* 0x000ea40008000800 */
[C---:B------:R-:W-:Y:S02]  /*2b00*/  LOP3.LUT R2, R0.reuse, 0xffff, RZ, 0xc0, !PT ;  /* 0x0000ffff00027812 */ /* 0x040fe400078ec0ff */
[----:B--2---:R-:W-:-:S04]  /*2b10*/  LOP3.LUT R3, R0, 0xffff, R5, 0x80, !PT ;  /* 0x0000ffff00037812 */ /* 0x004fc800078e8005 */
[----:B------:R-:W-:-:S13]  /*2b20*/  ISETP.NE.AND P0, PT, R3, R2, PT ;  /* 0x000000020300720c */ /* 0x000fda0003f05270 */
[----:B------:R-:W-:Y:S05]  /*2b30*/  @P0 BRA `(.L_x_64) ;  /* 0x0000000000500947 */ /* 0x000fea0003800000 */
[----:B------:R-:W-:Y:S02]  /*2b40*/  SHF.R.U32.HI R5, RZ, 0x10, R5 ;  /* 0x00000010ff057819 */ /* 0x000fe40000011605 */
[----:B------:R-:W-:-:S04]  /*2b50*/  SHF.R.U32.HI R2, RZ, 0x10, R0 ;  /* 0x00000010ff027819 */ /* 0x000fc80000011600 */
[----:B------:R-:W-:-:S04]  /*2b60*/  LOP3.LUT R5, R5, R2, RZ, 0xc0, !PT ;  /* 0x0000000205057212 */ /* 0x000fc800078ec0ff */
[----:B------:R-:W-:-:S13]  /*2b70*/  ISETP.NE.AND P0, PT, R5, R2, PT ;  /* 0x000000020500720c */ /* 0x000fda0003f05270 */
[----:B------:R-:W-:Y:S05]  /*2b80*/  @P0 BRA `(.L_x_65) ;  /* 0x0000000000300947 */ /* 0x000fea0003800000 */
[----:B------:R-:W-:Y:S01]  /*2b90*/  R2UR UR4, R0 ;  /* 0x00000000000472ca */ /* 0x000fe200000e0000 */
[----:B------:R-:W-:Y:S01]  /*2ba0*/  VOTEU.ANY UR5, UPT, PT ;  /* 0x0000000000057886 */ /* 0x000fe200038e0100 */
[----:B------:R-:W2:Y:S01]  /*2bb0*/  S2R R0, SR_LANEID ;  /* 0x0000000000007919 */ /* 0x000ea20000000000 */
[----:B------:R-:W-:-:S10]  /*2bc0*/  UFLO.U32 UR5, UR5 ;  /* 0x00000005000572bd */ /* 0x000fd400080e0000 */
[----:B------:R-:W-:-:S06]  /*2bd0*/  ULOP3.LUT UR4, URZ, UR4, URZ, 0x33, !UPT ;  /* 0x00000004ff047292 */ /* 0x000fcc000f8e33ff */
[----:B------:R-:W-:-:S04]  /*2be0*/  IMAD.U32 R2, RZ, RZ, UR4 ;  /* 0x00000004ff027e24 */ /* 0x000fc8000f8e00ff */
[----:B------:R-:W3:Y:S02]  /*2bf0*/  REDUX UR7, R2 ;  /* 0x00000000020773c4 */ /* 0x000ee40000000000 */
[----:B------:R4:W-:Y:S01]  /*2c00*/  UTCATOMSWS.AND URZ, UR4 ;  /* 0x0000000400ff79e3 */ /* 0x0009e20008000000 */
[----:B--2---:R-:W-:Y:S01]  /*2c10*/  ISETP.EQ.U32.AND P0, PT, R0, UR5, PT ;  /* 0x0000000500007c0c */ /* 0x004fe2000bf02070 */
[----:B---3--:R-:W-:-:S12]  /*2c20*/  IMAD.U32 R0, RZ, RZ, UR7 ;  /* 0x00000007ff007e24 */ /* 0x008fd8000f8e00ff */
[----:B------:R4:W-:Y:S01]  /*2c30*/  @P0 ATOMS.AND RZ, [UR6], R0 ;  /* 0x00000000ffff098c */ /* 0x0009e2000a800006 */
[----:B------:R-:W-:Y:S05]  /*2c40*/  BRA `(.L_x_63) ;  /* 0x0000000000147947 */ /* 0x000fea0003800000 */
.L_x_65:
[----:B------:R-:W-:-:S07]  /*2c50*/  MOV R2, 0x2c70 ;  /* 0x00002c7000027802 */ /* 0x000fce0000000f00 */
[----:B-1----:R-:W-:Y:S05]  /*2c60*/  CALL.REL.NOINC `($__internal_0_$__cuda_sm10x_tcgen05_guardrail_trap_col_being_dealloced_not_returned_by_alloc) ;  /* 0x0000000000447944 */ /* 0x002fea0003c00000 */
[----:B------:R-:W-:Y:S05]  /*2c70*/  BRA `(.L_x_63) ;  /* 0x0000000000087947 */ /* 0x000fea0003800000 */
.L_x_64:
[----:B------:R-:W-:-:S07]  /*2c80*/  MOV R2, 0x2ca0 ;  /* 0x00002ca000027802 */ /* 0x000fce0000000f00 */
[----:B-1----:R-:W-:Y:S05]  /*2c90*/  CALL.REL.NOINC `($__internal_2_$__cuda_sm10x_tcgen05_guardrail_trap_unallocated_columns_being_dealloced) ;  /* 0x0000000000507944 */ /* 0x002fea0003c00000 */
.L_x_63:
[----:B------:R-:W-:Y:S01]  /*2ca0*/  NOP ;  /* 0x0000000000007918 */ /* 0x000fe20000000000 */
[----:B----4-:R-:W-:Y:S05]  /*2cb0*/  EXIT ;  /* 0x000000000000794d */ /* 0x010fea0003800000 */
.L_x_54:
[----:B------:R-:W2:Y:S02]  /*2cc0*/  SYNCS.PHASECHK.TRANS64.TRYWAIT P0, [UR14+0x18000], RZ ;  /* 0x018000ffff0075a7 */ /* 0x000ea4000800110e */
[----:B--2---:R-:W-:Y:S05]  /*2cd0*/  @!P0 BRA `(.L_x_54) ;  /* 0xfffffffc00f88947 */ /* 0x004fea000383ffff */
[----:B------:R-:W-:Y:S05]  /*2ce0*/  BRA `(.L_x_66) ;  /* 0xffffffec00a87947 */ /* 0x000fea000383ffff */
.L_x_56:
[----:B------:R-:W2:Y:S02]  /*2cf0*/  SYNCS.PHASECHK.TRANS64.TRYWAIT P1, [UR14+0x18010], RZ ;  /* 0x018010ffff0075a7 */ /* 0x000ea4000802110e */
[----:B--2---:R-:W-:Y:S05]  /*2d00*/  @!P1 BRA `(.L_x_56) ;  /* 0xfffffffc00f89947 */ /* 0x004fea000383ffff */
[----:B------:R-:W-:Y:S05]  /*2d10*/  BRA `(.L_x_67) ;  /* 0xfffffff000347947 */ /* 0x000fea000383ffff */
.L_x_57:
[----:B------:R-:W3:Y:S02]  /*2d20*/  SYNCS.PHASECHK.TRANS64.TRYWAIT P0, [UR14+0x18000], R3 ;  /* 0x01800003ff0075a7 */ /* 0x000ee4000800110e */
[----:B---3--:R-:W-:Y:S05]  /*2d30*/  @!P0 BRA `(.L_x_57) ;  /* 0xfffffffc00f88947 */ /* 0x008fea000383ffff */
[----:B------:R-:W-:Y:S05]  /*2d40*/  BRA `(.L_x_68) ;  /* 0xfffffff000b47947 */ /* 0x000fea000383ffff */
.L_x_59:
[----:B------:R-:W3:Y:S02]  /*2d50*/  SYNCS.PHASECHK.TRANS64.TRYWAIT P0, [UR14+0x18010], R3 ;  /* 0x01801003ff0075a7 */ /* 0x000ee4000800110e */
[----:B---3--:R-:W-:Y:S05]  /*2d60*/  @!P0 BRA `(.L_x_59) ;  /* 0xfffffffc00f88947 */ /* 0x008fea000383ffff */
[----:B------:R-:W-:Y:S05]  /*2d70*/  BRA `(.L_x_69) ;  /* 0xfffffff400347947 */ /* 0x000fea000383ffff */
        .weak           $__internal_0_$__cuda_sm10x_tcgen05_guardrail_trap_col_being_dealloced_not_returned_by_alloc
        .type           $__internal_0_$__cuda_sm10x_tcgen05_guardrail_trap_col_being_dealloced_not_returned_by_alloc,@function
        .size           $__internal_0_$__cuda_sm10x_tcgen05_guardrail_trap_col_being_dealloced_not_returned_by_alloc,($__internal_1_$__cuda_sm10x_tcgen05_guardrail_trap_phase_invalid_during_alloc - $__internal_0_$__cuda_sm10x_tcgen05_guardrail_trap_col_being_dealloced_not_returned_by_alloc)
$__internal_0_$__cuda_sm10x_tcgen05_guardrail_trap_col_being_dealloced_not_returned_by_alloc:
[----:B------:R-:W-:Y:S05]  /*2d80*/  BPT.TRAP 0x1 ;  /* 0x000000040000795c */ /* 0x000fea0000300000 */
[----:B------:R-:W-:-:S04]  /*2d90*/  IMAD.MOV.U32 R3, RZ, RZ, 0x0 ;  /* 0x00000000ff037424 */ /* 0x000fc800078e00ff */
[----:B------:R-:W-:Y:S05]  /*2da0*/  RET.REL.NODEC R2 `(gluon_tcgen05) ;  /* 0xffffffd002947950 */ /* 0x000fea0003c3ffff */
        .weak           $__internal_1_$__cuda_sm10x_tcgen05_guardrail_trap_phase_invalid_during_alloc
        .type           $__internal_1_$__cuda_sm10x_tcgen05_guardrail_trap_phase_invalid_during_alloc,@function
        .size           $__internal_1_$__cuda_sm10x_tcgen05_guardrail_trap_phase_invalid_during_alloc,($__internal_2_$__cuda_sm10x_tcgen05_guardrail_trap_unallocated_columns_being_dealloced - $__internal_1_$__cuda_sm10x_tcgen05_guardrail_trap_phase_invalid_during_alloc)
$__internal_1_$__cuda_sm10x_tcgen05_guardrail_trap_phase_invalid_during_alloc:
[----:B------:R-:W-:Y:S05]  /*2db0*/  BPT.TRAP 0x1 ;  /* 0x000000040000795c */ /* 0x000fea0000300000 */
[----:B------:R-:W-:-:S04]  /*2dc0*/  IMAD.MOV.U32 R3, RZ, RZ, 0x0 ;  /* 0x00000000ff037424 */ /* 0x000fc800078e00ff */
[----:B------:R-:W-:Y:S05]  /*2dd0*/  RET.REL.NODEC R2 `(gluon_tcgen05) ;  /* 0xffffffd002887950 */ /* 0x000fea0003c3ffff */
        .weak           $__internal_2_$__cuda_sm10x_tcgen05_guardrail_trap_unallocated_columns_being_dealloced
        .type           $__internal_2_$__cuda_sm10x_tcgen05_guardrail_trap_unallocated_columns_being_dealloced,@function
        .size           $__internal_2_$__cuda_sm10x_tcgen05_guardrail_trap_unallocated_columns_being_dealloced,(.L_x_73 - $__internal_2_$__cuda_sm10x_tcgen05_guardrail_trap_unallocated_columns_being_dealloced)
$__internal_2_$__cuda_sm10x_tcgen05_guardrail_trap_unallocated_columns_being_dealloced:
[----:B------:R-:W-:Y:S05]  /*2de0*/  BPT.TRAP 0x1 ;  /* 0x000000040000795c */ /* 0x000fea0000300000 */
[----:B------:R-:W-:-:S04]  /*2df0*/  IMAD.MOV.U32 R3, RZ, RZ, 0x0 ;  /* 0x00000000ff037424 */ /* 0x000fc800078e00ff */
[----:B------:R-:W-:Y:S05]  /*2e00*/  RET.REL.NODEC R2 `(gluon_tcgen05) ;  /* 0xffffffd0027c7950 */ /* 0x000fea0003c3ffff */
.L_x_70:
[----:B------:R-:W-:-:S00]  /*2e10*/  BRA `(.L_x_70) ;  /* 0xfffffffc00fc7947 */ /* 0x000fc0000383ffff */
[----:B------:R-:W-:-:S00]  /*2e20*/  NOP ;  /* 0x0000000000007918 */ /* 0x000fc00000000000 */
        /* <DEDUP_REMOVED lines=13> */
.L_x_73:


//--------------------- .nv.shared.gluon_tcgen05  --------------------------
	.section	.nv.shared.gluon_tcgen05,"aw",@nobits
	.sectionflags	@""
	.align	16
	.zero		1024


//--------------------- .nv.shared.reserved.0     --------------------------
	.section	.nv.shared.reserved.0,"aw",@nobits
	.align	8
	.weak		__nv_reservedSMEM_offset_0_alias
	.size		__nv_reservedSMEM_offset_0_alias, 0, 64
	.other		__nv_reservedSMEM_offset_0_alias,@"STO_CUDA_RESERVED_SHARED STV_DEFAULT"
__nv_reservedSMEM_offset_0_alias:
	.zero		0
.nv.shared.reserved.0:
	.zero		64
	.weak		__nv_reservedSMEM_allocation_phase
	.type		__nv_reservedSMEM_allocation_phase,@object
	.size		__nv_reservedSMEM_allocation_phase,(.L_0 - __nv_reservedSMEM_allocation_phase)
__nv_reservedSMEM_allocation_phase:
	.zero		1
.L_0:
	.zero		7
	.weak		__nv_reservedSMEM_devtool_atexit_pc
	.type		__nv_reservedSMEM_devtool_atexit_pc,@object
	.size		__nv_reservedSMEM_devtool_atexit_pc,(__nv_reservedSMEM_allocation_mask - __nv_reservedSMEM_devtool_atexit_pc)
__nv_reservedSMEM_devtool_atexit_pc:
	.zero		8
	.weak		__nv_reservedSMEM_allocation_mask
	.type		__nv_reservedSMEM_allocation_mask,@object
	.size		__nv_reservedSMEM_allocation_mask,(.L_2 - __nv_reservedSMEM_allocation_mask)
__nv_reservedSMEM_allocation_mask:
	.zero		4
.L_2:


//--------------------- .nv.constant0.gluon_tcgen05 --------------------------
	.section	.nv.constant0.gluon_tcgen05,"a",@progbits
	.sectionflags	@""
	.align	4
.nv.constant0.gluon_tcgen05:
	.zero		976


//--------------------- SYMBOLS --------------------------

	.type		.nv.reservedSmem.offset0,@object
	.size		.nv.reservedSmem.offset0,0x4
	.type		.nv.reservedSmem.cap,@object
	.size		.nv.reservedSmem.cap,0x4
